//
// Generated by NVIDIA NVVM Compiler
//
// Compiler Build ID: CL-36424714
// Cuda compilation tools, release 13.0, V13.0.88
// Based on NVVM 20.0.0
//

.version 9.0
.target sm_100
.address_size 64

	// .globl	_Z9softmax_1PfS_S_i
.extern .func  (.param .b32 func_retval0) vprintf
(
	.param .b64 vprintf_param_0,
	.param .b64 vprintf_param_1
)
;
.global .align 1 .b8 $str[4] = {37, 102, 32};
.global .align 1 .b8 $str$1[2] = {10};

.visible .entry _Z9softmax_1PfS_S_i(
	.param .u64 .ptr .align 1 _Z9softmax_1PfS_S_i_param_0,
	.param .u64 .ptr .align 1 _Z9softmax_1PfS_S_i_param_1,
	.param .u64 .ptr .align 1 _Z9softmax_1PfS_S_i_param_2,
	.param .u32 _Z9softmax_1PfS_S_i_param_3
)
{
	.reg .pred 	%p<2>;
	.reg .b32 	%r<5>;
	.reg .b32 	%f<15>;
	.reg .b64 	%rd<10>;

	ld.param.u64 	%rd1, [_Z9softmax_1PfS_S_i_param_0];
	ld.param.u64 	%rd2, [_Z9softmax_1PfS_S_i_param_1];
	ld.param.u64 	%rd3, [_Z9softmax_1PfS_S_i_param_2];
	ld.param.u32 	%r2, [_Z9softmax_1PfS_S_i_param_3];
	mov.u32 	%r1, %tid.x;
	setp.ge.s32 	%p1, %r1, %r2;
	@%p1 bra 	$L__BB0_2;
	cvta.to.global.u64 	%rd4, %rd1;
	cvta.to.global.u64 	%rd5, %rd3;
	cvta.to.global.u64 	%rd6, %rd2;
	mul.wide.u32 	%rd7, %r1, 4;
	add.s64 	%rd8, %rd4, %rd7;
	ld.global.f32 	%f1, [%rd8];
	fma.rn.f32 	%f2, %f1, 0f3BBB989D, 0f3F000000;
	cvt.sat.f32.f32 	%f3, %f2;
	mov.f32 	%f4, 0f4B400001;
	mov.f32 	%f5, 0f437C0000;
	fma.rm.f32 	%f6, %f3, %f5, %f4;
	add.f32 	%f7, %f6, 0fCB40007F;
	neg.f32 	%f8, %f7;
	fma.rn.f32 	%f9, %f1, 0f3FB8AA3B, %f8;
	fma.rn.f32 	%f10, %f1, 0f32A57060, %f9;
	mov.b32 	%r3, %f6;
	shl.b32 	%r4, %r3, 23;
	mov.b32 	%f11, %r4;
	ex2.approx.ftz.f32 	%f12, %f10;
	mul.f32 	%f13, %f12, %f11;
	atom.global.add.f32 	%f14, [%rd5], %f13;
	add.s64 	%rd9, %rd6, %rd7;
	st.global.f32 	[%rd9], %f13;
$L__BB0_2:
	ret;

}
	// .globl	_Z9softmax_2PfS_i
.visible .entry _Z9softmax_2PfS_i(
	.param .u64 .ptr .align 1 _Z9softmax_2PfS_i_param_0,
	.param .u64 .ptr .align 1 _Z9softmax_2PfS_i_param_1,
	.param .u32 _Z9softmax_2PfS_i_param_2
)
{
	.reg .pred 	%p<2>;
	.reg .b32 	%r<6>;
	.reg .b32 	%f<4>;
	.reg .b64 	%rd<7>;

	ld.param.u64 	%rd1, [_Z9softmax_2PfS_i_param_0];
	ld.param.u64 	%rd2, [_Z9softmax_2PfS_i_param_1];
	ld.param.u32 	%r2, [_Z9softmax_2PfS_i_param_2];
	mov.u32 	%r3, %ctaid.x;
	mov.u32 	%r4, %ntid.x;
	mov.u32 	%r5, %tid.x;
	mad.lo.s32 	%r1, %r3, %r4, %r5;
	setp.ge.s32 	%p1, %r1, %r2;
	@%p1 bra 	$L__BB1_2;
	cvta.to.global.u64 	%rd3, %rd1;
	cvta.to.global.u64 	%rd4, %rd2;
	mul.wide.s32 	%rd5, %r1, 4;
	add.s64 	%rd6, %rd3, %rd5;
	ld.global.f32 	%f1, [%rd6];
	ld.global.f32 	%f2, [%rd4];
	div.rn.f32 	%f3, %f1, %f2;
	st.global.f32 	[%rd6], %f3;
$L__BB1_2:
	ret;

}
	// .globl	_Z17MaxPooling_kernelPfS_ii
.visible .entry _Z17MaxPooling_kernelPfS_ii(
	.param .u64 .ptr .align 1 _Z17MaxPooling_kernelPfS_ii_param_0,
	.param .u64 .ptr .align 1 _Z17MaxPooling_kernelPfS_ii_param_1,
	.param .u32 _Z17MaxPooling_kernelPfS_ii_param_2,
	.param .u32 _Z17MaxPooling_kernelPfS_ii_param_3
)
{
	.reg .pred 	%p<13>;
	.reg .b32 	%r<56>;
	.reg .b32 	%f<88>;
	.reg .b64 	%rd<16>;

	ld.param.u64 	%rd5, [_Z17MaxPooling_kernelPfS_ii_param_0];
	ld.param.u64 	%rd4, [_Z17MaxPooling_kernelPfS_ii_param_1];
	ld.param.u32 	%r29, [_Z17MaxPooling_kernelPfS_ii_param_2];
	ld.param.u32 	%r30, [_Z17MaxPooling_kernelPfS_ii_param_3];
	cvta.to.global.u64 	%rd1, %rd5;
	mov.u32 	%r31, %ctaid.x;
	mov.u32 	%r32, %ntid.x;
	mov.u32 	%r33, %tid.x;
	mad.lo.s32 	%r1, %r31, %r32, %r33;
	mov.u32 	%r34, %ctaid.y;
	mov.u32 	%r35, %ntid.y;
	mov.u32 	%r36, %tid.y;
	mad.lo.s32 	%r37, %r34, %r35, %r36;
	div.s32 	%r38, %r29, %r30;
	max.s32 	%r39, %r1, %r37;
	setp.ge.s32 	%p1, %r39, %r38;
	@%p1 bra 	$L__BB2_18;
	mul.lo.s32 	%r49, %r30, %r1;
	setp.lt.s32 	%p2, %r30, 1;
	mov.f32 	%f86, 0fC9742400;
	@%p2 bra 	$L__BB2_17;
	mul.lo.s32 	%r5, %r30, %r37;
	add.s32 	%r40, %r5, %r30;
	add.s32 	%r41, %r5, 1;
	max.s32 	%r42, %r40, %r41;
	sub.s32 	%r43, %r42, %r5;
	and.b32  	%r6, %r43, 15;
	add.s32 	%r7, %r6, -1;
	and.b32  	%r8, %r43, 7;
	add.s32 	%r9, %r8, -1;
	sub.s32 	%r10, %r5, %r42;
	and.b32  	%r11, %r43, 3;
	and.b32  	%r44, %r43, -16;
	neg.s32 	%r12, %r44;
	add.s64 	%rd2, %rd1, 32;
	add.s32 	%r13, %r49, %r30;
	mov.f32 	%f86, 0fC9742400;
$L__BB2_3:
	setp.gt.u32 	%p3, %r10, -16;
	mul.lo.s32 	%r15, %r49, %r29;
	mov.u32 	%r53, %r5;
	@%p3 bra 	$L__BB2_6;
	add.s32 	%r50, %r5, %r15;
	mov.u32 	%r51, %r12;
	mov.u32 	%r53, %r5;
$L__BB2_5:
	.pragma "nounroll";
	mul.wide.s32 	%rd6, %r50, 4;
	add.s64 	%rd7, %rd2, %rd6;
	ld.global.f32 	%f20, [%rd7+-32];
	max.f32 	%f21, %f86, %f20;
	ld.global.f32 	%f22, [%rd7+-28];
	max.f32 	%f23, %f21, %f22;
	ld.global.f32 	%f24, [%rd7+-24];
	max.f32 	%f25, %f23, %f24;
	ld.global.f32 	%f26, [%rd7+-20];
	max.f32 	%f27, %f25, %f26;
	ld.global.f32 	%f28, [%rd7+-16];
	max.f32 	%f29, %f27, %f28;
	ld.global.f32 	%f30, [%rd7+-12];
	max.f32 	%f31, %f29, %f30;
	ld.global.f32 	%f32, [%rd7+-8];
	max.f32 	%f33, %f31, %f32;
	ld.global.f32 	%f34, [%rd7+-4];
	max.f32 	%f35, %f33, %f34;
	ld.global.f32 	%f36, [%rd7];
	max.f32 	%f37, %f35, %f36;
	ld.global.f32 	%f38, [%rd7+4];
	max.f32 	%f39, %f37, %f38;
	ld.global.f32 	%f40, [%rd7+8];
	max.f32 	%f41, %f39, %f40;
	ld.global.f32 	%f42, [%rd7+12];
	max.f32 	%f43, %f41, %f42;
	ld.global.f32 	%f44, [%rd7+16];
	max.f32 	%f45, %f43, %f44;
	ld.global.f32 	%f46, [%rd7+20];
	max.f32 	%f47, %f45, %f46;
	ld.global.f32 	%f48, [%rd7+24];
	max.f32 	%f49, %f47, %f48;
	ld.global.f32 	%f50, [%rd7+28];
	max.f32 	%f86, %f49, %f50;
	add.s32 	%r53, %r53, 16;
	add.s32 	%r51, %r51, 16;
	add.s32 	%r50, %r50, 16;
	setp.ne.s32 	%p4, %r51, 0;
	@%p4 bra 	$L__BB2_5;
$L__BB2_6:
	setp.eq.s32 	%p5, %r6, 0;
	@%p5 bra 	$L__BB2_16;
	setp.lt.u32 	%p6, %r7, 7;
	@%p6 bra 	$L__BB2_9;
	add.s32 	%r45, %r53, %r15;
	mul.wide.s32 	%rd8, %r45, 4;
	add.s64 	%rd9, %rd1, %rd8;
	ld.global.f32 	%f52, [%rd9];
	max.f32 	%f53, %f86, %f52;
	ld.global.f32 	%f54, [%rd9+4];
	max.f32 	%f55, %f53, %f54;
	ld.global.f32 	%f56, [%rd9+8];
	max.f32 	%f57, %f55, %f56;
	ld.global.f32 	%f58, [%rd9+12];
	max.f32 	%f59, %f57, %f58;
	ld.global.f32 	%f60, [%rd9+16];
	max.f32 	%f61, %f59, %f60;
	ld.global.f32 	%f62, [%rd9+20];
	max.f32 	%f63, %f61, %f62;
	ld.global.f32 	%f64, [%rd9+24];
	max.f32 	%f65, %f63, %f64;
	ld.global.f32 	%f66, [%rd9+28];
	max.f32 	%f86, %f65, %f66;
	add.s32 	%r53, %r53, 8;
$L__BB2_9:
	setp.eq.s32 	%p7, %r8, 0;
	@%p7 bra 	$L__BB2_16;
	setp.lt.u32 	%p8, %r9, 3;
	@%p8 bra 	$L__BB2_12;
	add.s32 	%r46, %r53, %r15;
	mul.wide.s32 	%rd10, %r46, 4;
	add.s64 	%rd11, %rd1, %rd10;
	ld.global.f32 	%f68, [%rd11];
	max.f32 	%f69, %f86, %f68;
	ld.global.f32 	%f70, [%rd11+4];
	max.f32 	%f71, %f69, %f70;
	ld.global.f32 	%f72, [%rd11+8];
	max.f32 	%f73, %f71, %f72;
	ld.global.f32 	%f74, [%rd11+12];
	max.f32 	%f86, %f73, %f74;
	add.s32 	%r53, %r53, 4;
$L__BB2_12:
	setp.eq.s32 	%p9, %r11, 0;
	@%p9 bra 	$L__BB2_16;
	setp.eq.s32 	%p10, %r11, 1;
	add.s32 	%r47, %r53, %r15;
	mul.wide.s32 	%rd12, %r47, 4;
	add.s64 	%rd3, %rd1, %rd12;
	ld.global.f32 	%f75, [%rd3];
	max.f32 	%f86, %f86, %f75;
	@%p10 bra 	$L__BB2_16;
	setp.eq.s32 	%p11, %r11, 2;
	ld.global.f32 	%f76, [%rd3+4];
	max.f32 	%f86, %f86, %f76;
	@%p11 bra 	$L__BB2_16;
	ld.global.f32 	%f77, [%rd3+8];
	max.f32 	%f86, %f86, %f77;
$L__BB2_16:
	add.s32 	%r49, %r49, 1;
	setp.lt.s32 	%p12, %r49, %r13;
	@%p12 bra 	$L__BB2_3;
$L__BB2_17:
	mad.lo.s32 	%r48, %r38, %r1, %r37;
	cvta.to.global.u64 	%rd13, %rd4;
	mul.wide.s32 	%rd14, %r48, 4;
	add.s64 	%rd15, %rd13, %rd14;
	st.global.f32 	[%rd15], %f86;
$L__BB2_18:
	ret;

}
	// .globl	_Z11ReLU_kernelPfS_ii
.visible .entry _Z11ReLU_kernelPfS_ii(
	.param .u64 .ptr .align 1 _Z11ReLU_kernelPfS_ii_param_0,
	.param .u64 .ptr .align 1 _Z11ReLU_kernelPfS_ii_param_1,
	.param .u32 _Z11ReLU_kernelPfS_ii_param_2,
	.param .u32 _Z11ReLU_kernelPfS_ii_param_3
)
{
	.reg .pred 	%p<4>;
	.reg .b32 	%r<14>;
	.reg .b32 	%f<3>;
	.reg .b64 	%rd<8>;
	.reg .b64 	%fd<3>;

	ld.param.u64 	%rd1, [_Z11ReLU_kernelPfS_ii_param_0];
	ld.param.u64 	%rd2, [_Z11ReLU_kernelPfS_ii_param_1];
	ld.param.u32 	%r4, [_Z11ReLU_kernelPfS_ii_param_2];
	ld.param.u32 	%r5, [_Z11ReLU_kernelPfS_ii_param_3];
	mov.u32 	%r6, %ctaid.x;
	mov.u32 	%r7, %ntid.x;
	mov.u32 	%r8, %tid.x;
	mad.lo.s32 	%r1, %r6, %r7, %r8;
	mov.u32 	%r9, %ctaid.y;
	mov.u32 	%r10, %ntid.y;
	mov.u32 	%r11, %tid.y;
	mad.lo.s32 	%r12, %r9, %r10, %r11;
	setp.ge.s32 	%p1, %r1, %r4;
	setp.ge.s32 	%p2, %r12, %r5;
	or.pred  	%p3, %p1, %p2;
	@%p3 bra 	$L__BB3_2;
	cvta.to.global.u64 	%rd3, %rd1;
	cvta.to.global.u64 	%rd4, %rd2;
	mad.lo.s32 	%r13, %r5, %r1, %r12;
	mul.wide.s32 	%rd5, %r13, 4;
	add.s64 	%rd6, %rd3, %rd5;
	ld.global.f32 	%f1, [%rd6];
	cvt.f64.f32 	%fd1, %f1;
	max.f64 	%fd2, %fd1, 0d0000000000000000;
	cvt.rn.f32.f64 	%f2, %fd2;
	add.s64 	%rd7, %rd4, %rd5;
	st.global.f32 	[%rd7], %f2;
$L__BB3_2:
	ret;

}
	// .globl	_Z12conv1_kernelPfS_S_S_
.visible .entry _Z12conv1_kernelPfS_S_S_(
	.param .u64 .ptr .align 1 _Z12conv1_kernelPfS_S_S__param_0,
	.param .u64 .ptr .align 1 _Z12conv1_kernelPfS_S_S__param_1,
	.param .u64 .ptr .align 1 _Z12conv1_kernelPfS_S_S__param_2,
	.param .u64 .ptr .align 1 _Z12conv1_kernelPfS_S_S__param_3
)
{
	.reg .b32 	%r<9>;
	.reg .b32 	%f<78>;
	.reg .b64 	%rd<17>;

	ld.param.u64 	%rd1, [_Z12conv1_kernelPfS_S_S__param_0];
	ld.param.u64 	%rd2, [_Z12conv1_kernelPfS_S_S__param_1];
	ld.param.u64 	%rd3, [_Z12conv1_kernelPfS_S_S__param_2];
	ld.param.u64 	%rd4, [_Z12conv1_kernelPfS_S_S__param_3];
	cvta.to.global.u64 	%rd5, %rd3;
	cvta.to.global.u64 	%rd6, %rd1;
	mov.u32 	%r1, %tid.x;
	mov.u32 	%r2, %tid.y;
	mov.u32 	%r3, %ctaid.x;
	mul.lo.s32 	%r4, %r3, 25;
	mad.lo.s32 	%r5, %r1, 28, %r2;
	mul.wide.u32 	%rd7, %r5, 4;
	add.s64 	%rd8, %rd6, %rd7;
	ld.global.f32 	%f1, [%rd8];
	mul.wide.u32 	%rd9, %r4, 4;
	add.s64 	%rd10, %rd5, %rd9;
	ld.global.f32 	%f2, [%rd10];
	fma.rn.f32 	%f3, %f1, %f2, 0f00000000;
	ld.global.f32 	%f4, [%rd8+4];
	ld.global.f32 	%f5, [%rd10+4];
	fma.rn.f32 	%f6, %f4, %f5, %f3;
	ld.global.f32 	%f7, [%rd8+8];
	ld.global.f32 	%f8, [%rd10+8];
	fma.rn.f32 	%f9, %f7, %f8, %f6;
	ld.global.f32 	%f10, [%rd8+12];
	ld.global.f32 	%f11, [%rd10+12];
	fma.rn.f32 	%f12, %f10, %f11, %f9;
	ld.global.f32 	%f13, [%rd8+16];
	ld.global.f32 	%f14, [%rd10+16];
	fma.rn.f32 	%f15, %f13, %f14, %f12;
	ld.global.f32 	%f16, [%rd8+112];
	ld.global.f32 	%f17, [%rd10+20];
	fma.rn.f32 	%f18, %f16, %f17, %f15;
	ld.global.f32 	%f19, [%rd8+116];
	ld.global.f32 	%f20, [%rd10+24];
	fma.rn.f32 	%f21, %f19, %f20, %f18;
	ld.global.f32 	%f22, [%rd8+120];
	ld.global.f32 	%f23, [%rd10+28];
	fma.rn.f32 	%f24, %f22, %f23, %f21;
	ld.global.f32 	%f25, [%rd8+124];
	ld.global.f32 	%f26, [%rd10+32];
	fma.rn.f32 	%f27, %f25, %f26, %f24;
	ld.global.f32 	%f28, [%rd8+128];
	ld.global.f32 	%f29, [%rd10+36];
	fma.rn.f32 	%f30, %f28, %f29, %f27;
	ld.global.f32 	%f31, [%rd8+224];
	ld.global.f32 	%f32, [%rd10+40];
	fma.rn.f32 	%f33, %f31, %f32, %f30;
	ld.global.f32 	%f34, [%rd8+228];
	ld.global.f32 	%f35, [%rd10+44];
	fma.rn.f32 	%f36, %f34, %f35, %f33;
	ld.global.f32 	%f37, [%rd8+232];
	ld.global.f32 	%f38, [%rd10+48];
	fma.rn.f32 	%f39, %f37, %f38, %f36;
	ld.global.f32 	%f40, [%rd8+236];
	ld.global.f32 	%f41, [%rd10+52];
	fma.rn.f32 	%f42, %f40, %f41, %f39;
	ld.global.f32 	%f43, [%rd8+240];
	ld.global.f32 	%f44, [%rd10+56];
	fma.rn.f32 	%f45, %f43, %f44, %f42;
	ld.global.f32 	%f46, [%rd8+336];
	ld.global.f32 	%f47, [%rd10+60];
	fma.rn.f32 	%f48, %f46, %f47, %f45;
	ld.global.f32 	%f49, [%rd8+340];
	ld.global.f32 	%f50, [%rd10+64];
	fma.rn.f32 	%f51, %f49, %f50, %f48;
	ld.global.f32 	%f52, [%rd8+344];
	ld.global.f32 	%f53, [%rd10+68];
	fma.rn.f32 	%f54, %f52, %f53, %f51;
	ld.global.f32 	%f55, [%rd8+348];
	ld.global.f32 	%f56, [%rd10+72];
	fma.rn.f32 	%f57, %f55, %f56, %f54;
	ld.global.f32 	%f58, [%rd8+352];
	ld.global.f32 	%f59, [%rd10+76];
	fma.rn.f32 	%f60, %f58, %f59, %f57;
	ld.global.f32 	%f61, [%rd8+448];
	ld.global.f32 	%f62, [%rd10+80];
	fma.rn.f32 	%f63, %f61, %f62, %f60;
	ld.global.f32 	%f64, [%rd8+452];
	ld.global.f32 	%f65, [%rd10+84];
	fma.rn.f32 	%f66, %f64, %f65, %f63;
	ld.global.f32 	%f67, [%rd8+456];
	ld.global.f32 	%f68, [%rd10+88];
	fma.rn.f32 	%f69, %f67, %f68, %f66;
	ld.global.f32 	%f70, [%rd8+460];
	ld.global.f32 	%f71, [%rd10+92];
	fma.rn.f32 	%f72, %f70, %f71, %f69;
	ld.global.f32 	%f73, [%rd8+464];
	ld.global.f32 	%f74, [%rd10+96];
	fma.rn.f32 	%f75, %f73, %f74, %f72;
	cvta.to.global.u64 	%rd11, %rd4;
	cvta.to.global.u64 	%rd12, %rd2;
	mul.wide.u32 	%rd13, %r3, 4;
	add.s64 	%rd14, %rd11, %rd13;
	ld.global.f32 	%f76, [%rd14];
	add.f32 	%f77, %f75, %f76;
	shl.b32 	%r6, %r1, 2;
	sub.s32 	%r7, %r5, %r6;
	mad.lo.s32 	%r8, %r3, 576, %r7;
	mul.wide.u32 	%rd15, %r8, 4;
	add.s64 	%rd16, %rd12, %rd15;
	st.global.f32 	[%rd16], %f77;
	ret;

}
	// .globl	_Z16maxpool_1_kernelPfS_
.visible .entry _Z16maxpool_1_kernelPfS_(
	.param .u64 .ptr .align 1 _Z16maxpool_1_kernelPfS__param_0,
	.param .u64 .ptr .align 1 _Z16maxpool_1_kernelPfS__param_1
)
{
	.reg .b32 	%r<9>;
	.reg .b32 	%f<9>;
	.reg .b64 	%rd<9>;

	ld.param.u64 	%rd1, [_Z16maxpool_1_kernelPfS__param_0];
	ld.param.u64 	%rd2, [_Z16maxpool_1_kernelPfS__param_1];
	cvta.to.global.u64 	%rd3, %rd1;
	mov.u32 	%r1, %tid.x;
	mov.u32 	%r2, %tid.y;
	mov.u32 	%r3, %ctaid.x;
	shl.b32 	%r4, %r2, 1;
	mad.lo.s32 	%r5, %r3, 576, %r4;
	mad.lo.s32 	%r6, %r1, 48, %r5;
	mul.wide.u32 	%rd4, %r6, 4;
	add.s64 	%rd5, %rd3, %rd4;
	ld.global.f32 	%f1, [%rd5];
	max.f32 	%f2, %f1, 0fC9742400;
	ld.global.f32 	%f3, [%rd5+4];
	max.f32 	%f4, %f2, %f3;
	ld.global.f32 	%f5, [%rd5+96];
	max.f32 	%f6, %f4, %f5;
	ld.global.f32 	%f7, [%rd5+100];
	max.f32 	%f8, %f6, %f7;
	cvta.to.global.u64 	%rd6, %rd2;
	mad.lo.s32 	%r7, %r1, 12, %r2;
	mad.lo.s32 	%r8, %r3, 144, %r7;
	mul.wide.u32 	%rd7, %r8, 4;
	add.s64 	%rd8, %rd6, %rd7;
	st.global.f32 	[%rd8], %f8;
	ret;

}
	// .globl	_Z12conv2_kernelPfS_S_S_
.visible .entry _Z12conv2_kernelPfS_S_S_(
	.param .u64 .ptr .align 1 _Z12conv2_kernelPfS_S_S__param_0,
	.param .u64 .ptr .align 1 _Z12conv2_kernelPfS_S_S__param_1,
	.param .u64 .ptr .align 1 _Z12conv2_kernelPfS_S_S__param_2,
	.param .u64 .ptr .align 1 _Z12conv2_kernelPfS_S_S__param_3
)
{
	.reg .pred 	%p<2>;
	.reg .b32 	%r<13>;
	.reg .b32 	%f<79>;
	.reg .b64 	%rd<17>;

	ld.param.u64 	%rd3, [_Z12conv2_kernelPfS_S_S__param_0];
	ld.param.u64 	%rd4, [_Z12conv2_kernelPfS_S_S__param_1];
	ld.param.u64 	%rd5, [_Z12conv2_kernelPfS_S_S__param_2];
	ld.param.u64 	%rd2, [_Z12conv2_kernelPfS_S_S__param_3];
	cvta.to.global.u64 	%rd6, %rd5;
	cvta.to.global.u64 	%rd7, %rd3;
	cvta.to.global.u64 	%rd8, %rd4;
	mov.u32 	%r2, %tid.x;
	mov.u32 	%r3, %tid.y;
	mov.u32 	%r4, %ctaid.x;
	mov.u32 	%r1, %ctaid.y;
	mad.lo.s32 	%r5, %r4, 144, %r3;
	mul.lo.s32 	%r6, %r4, 25;
	mad.lo.s32 	%r7, %r1, 500, %r6;
	mad.lo.s32 	%r8, %r2, 12, %r5;
	mul.wide.u32 	%rd9, %r8, 4;
	add.s64 	%rd10, %rd7, %rd9;
	ld.global.f32 	%f1, [%rd10];
	mul.wide.u32 	%rd11, %r7, 4;
	add.s64 	%rd12, %rd6, %rd11;
	ld.global.f32 	%f2, [%rd12];
	fma.rn.f32 	%f3, %f1, %f2, 0f00000000;
	ld.global.f32 	%f4, [%rd10+4];
	ld.global.f32 	%f5, [%rd12+4];
	fma.rn.f32 	%f6, %f4, %f5, %f3;
	ld.global.f32 	%f7, [%rd10+8];
	ld.global.f32 	%f8, [%rd12+8];
	fma.rn.f32 	%f9, %f7, %f8, %f6;
	ld.global.f32 	%f10, [%rd10+12];
	ld.global.f32 	%f11, [%rd12+12];
	fma.rn.f32 	%f12, %f10, %f11, %f9;
	ld.global.f32 	%f13, [%rd10+16];
	ld.global.f32 	%f14, [%rd12+16];
	fma.rn.f32 	%f15, %f13, %f14, %f12;
	ld.global.f32 	%f16, [%rd10+48];
	ld.global.f32 	%f17, [%rd12+20];
	fma.rn.f32 	%f18, %f16, %f17, %f15;
	ld.global.f32 	%f19, [%rd10+52];
	ld.global.f32 	%f20, [%rd12+24];
	fma.rn.f32 	%f21, %f19, %f20, %f18;
	ld.global.f32 	%f22, [%rd10+56];
	ld.global.f32 	%f23, [%rd12+28];
	fma.rn.f32 	%f24, %f22, %f23, %f21;
	ld.global.f32 	%f25, [%rd10+60];
	ld.global.f32 	%f26, [%rd12+32];
	fma.rn.f32 	%f27, %f25, %f26, %f24;
	ld.global.f32 	%f28, [%rd10+64];
	ld.global.f32 	%f29, [%rd12+36];
	fma.rn.f32 	%f30, %f28, %f29, %f27;
	ld.global.f32 	%f31, [%rd10+96];
	ld.global.f32 	%f32, [%rd12+40];
	fma.rn.f32 	%f33, %f31, %f32, %f30;
	ld.global.f32 	%f34, [%rd10+100];
	ld.global.f32 	%f35, [%rd12+44];
	fma.rn.f32 	%f36, %f34, %f35, %f33;
	ld.global.f32 	%f37, [%rd10+104];
	ld.global.f32 	%f38, [%rd12+48];
	fma.rn.f32 	%f39, %f37, %f38, %f36;
	ld.global.f32 	%f40, [%rd10+108];
	ld.global.f32 	%f41, [%rd12+52];
	fma.rn.f32 	%f42, %f40, %f41, %f39;
	ld.global.f32 	%f43, [%rd10+112];
	ld.global.f32 	%f44, [%rd12+56];
	fma.rn.f32 	%f45, %f43, %f44, %f42;
	ld.global.f32 	%f46, [%rd10+144];
	ld.global.f32 	%f47, [%rd12+60];
	fma.rn.f32 	%f48, %f46, %f47, %f45;
	ld.global.f32 	%f49, [%rd10+148];
	ld.global.f32 	%f50, [%rd12+64];
	fma.rn.f32 	%f51, %f49, %f50, %f48;
	ld.global.f32 	%f52, [%rd10+152];
	ld.global.f32 	%f53, [%rd12+68];
	fma.rn.f32 	%f54, %f52, %f53, %f51;
	ld.global.f32 	%f55, [%rd10+156];
	ld.global.f32 	%f56, [%rd12+72];
	fma.rn.f32 	%f57, %f55, %f56, %f54;
	ld.global.f32 	%f58, [%rd10+160];
	ld.global.f32 	%f59, [%rd12+76];
	fma.rn.f32 	%f60, %f58, %f59, %f57;
	ld.global.f32 	%f61, [%rd10+192];
	ld.global.f32 	%f62, [%rd12+80];
	fma.rn.f32 	%f63, %f61, %f62, %f60;
	ld.global.f32 	%f64, [%rd10+196];
	ld.global.f32 	%f65, [%rd12+84];
	fma.rn.f32 	%f66, %f64, %f65, %f63;
	ld.global.f32 	%f67, [%rd10+200];
	ld.global.f32 	%f68, [%rd12+88];
	fma.rn.f32 	%f69, %f67, %f68, %f66;
	ld.global.f32 	%f70, [%rd10+204];
	ld.global.f32 	%f71, [%rd12+92];
	fma.rn.f32 	%f72, %f70, %f71, %f69;
	ld.global.f32 	%f73, [%rd10+208];
	ld.global.f32 	%f74, [%rd12+96];
	fma.rn.f32 	%f75, %f73, %f74, %f72;
	shl.b32 	%r9, %r1, 6;
	shl.b32 	%r10, %r2, 3;
	add.s32 	%r11, %r10, %r3;
	add.s32 	%r12, %r11, %r9;
	mul.wide.u32 	%rd13, %r12, 4;
	add.s64 	%rd1, %rd8, %rd13;
	atom.global.add.f32 	%f76, [%rd1], %f75;
	setp.ne.s32 	%p1, %r4, 19;
	@%p1 bra 	$L__BB6_2;
	cvta.to.global.u64 	%rd14, %rd2;
	mul.wide.u32 	%rd15, %r1, 4;
	add.s64 	%rd16, %rd14, %rd15;
	ld.global.f32 	%f77, [%rd16];
	atom.global.add.f32 	%f78, [%rd1], %f77;
$L__BB6_2:
	ret;

}
	// .globl	_Z16maxpool_2_kernelPfS_
.visible .entry _Z16maxpool_2_kernelPfS_(
	.param .u64 .ptr .align 1 _Z16maxpool_2_kernelPfS__param_0,
	.param .u64 .ptr .align 1 _Z16maxpool_2_kernelPfS__param_1
)
{
	.reg .b32 	%r<13>;
	.reg .b32 	%f<9>;
	.reg .b64 	%rd<9>;

	ld.param.u64 	%rd1, [_Z16maxpool_2_kernelPfS__param_0];
	ld.param.u64 	%rd2, [_Z16maxpool_2_kernelPfS__param_1];
	cvta.to.global.u64 	%rd3, %rd1;
	mov.u32 	%r1, %tid.x;
	mov.u32 	%r2, %tid.y;
	mov.u32 	%r3, %ctaid.x;
	shl.b32 	%r4, %r3, 6;
	shl.b32 	%r5, %r1, 4;
	shl.b32 	%r6, %r2, 1;
	add.s32 	%r7, %r4, %r5;
	add.s32 	%r8, %r7, %r6;
	mul.wide.u32 	%rd4, %r8, 4;
	add.s64 	%rd5, %rd3, %rd4;
	ld.global.f32 	%f1, [%rd5];
	max.f32 	%f2, %f1, 0fC9742400;
	ld.global.f32 	%f3, [%rd5+4];
	max.f32 	%f4, %f2, %f3;
	ld.global.f32 	%f5, [%rd5+32];
	max.f32 	%f6, %f4, %f5;
	ld.global.f32 	%f7, [%rd5+36];
	max.f32 	%f8, %f6, %f7;
	cvta.to.global.u64 	%rd6, %rd2;
	shl.b32 	%r9, %r3, 4;
	shl.b32 	%r10, %r1, 2;
	add.s32 	%r11, %r10, %r2;
	add.s32 	%r12, %r11, %r9;
	mul.wide.u32 	%rd7, %r12, 4;
	add.s64 	%rd8, %rd6, %rd7;
	st.global.f32 	[%rd8], %f8;
	ret;

}
	// .globl	_Z11fc_1_kernelPfS_S_S_
.visible .entry _Z11fc_1_kernelPfS_S_S_(
	.param .u64 .ptr .align 1 _Z11fc_1_kernelPfS_S_S__param_0,
	.param .u64 .ptr .align 1 _Z11fc_1_kernelPfS_S_S__param_1,
	.param .u64 .ptr .align 1 _Z11fc_1_kernelPfS_S_S__param_2,
	.param .u64 .ptr .align 1 _Z11fc_1_kernelPfS_S_S__param_3
)
{
	.reg .pred 	%p<2>;
	.reg .b32 	%r<12>;
	.reg .b32 	%f<7>;
	.reg .b64 	%rd<17>;

	ld.param.u64 	%rd3, [_Z11fc_1_kernelPfS_S_S__param_0];
	ld.param.u64 	%rd4, [_Z11fc_1_kernelPfS_S_S__param_1];
	ld.param.u64 	%rd5, [_Z11fc_1_kernelPfS_S_S__param_2];
	ld.param.u64 	%rd2, [_Z11fc_1_kernelPfS_S_S__param_3];
	cvta.to.global.u64 	%rd6, %rd4;
	cvta.to.global.u64 	%rd7, %rd5;
	cvta.to.global.u64 	%rd8, %rd3;
	mov.u32 	%r2, %tid.x;
	mov.u32 	%r3, %tid.y;
	mov.u32 	%r4, %tid.z;
	mov.u32 	%r1, %ctaid.x;
	shl.b32 	%r5, %r4, 4;
	shl.b32 	%r6, %r2, 2;
	add.s32 	%r7, %r6, %r3;
	add.s32 	%r8, %r7, %r5;
	mul.wide.u32 	%rd9, %r8, 4;
	add.s64 	%rd10, %rd8, %rd9;
	ld.global.f32 	%f1, [%rd10];
	mad.lo.s32 	%r9, %r1, 800, %r8;
	mul.wide.u32 	%rd11, %r9, 4;
	add.s64 	%rd12, %rd7, %rd11;
	ld.global.f32 	%f2, [%rd12];
	mul.f32 	%f3, %f1, %f2;
	mul.wide.u32 	%rd13, %r1, 4;
	add.s64 	%rd1, %rd6, %rd13;
	atom.global.add.f32 	%f4, [%rd1], %f3;
	or.b32  	%r10, %r2, %r3;
	or.b32  	%r11, %r10, %r4;
	setp.ne.s32 	%p1, %r11, 0;
	@%p1 bra 	$L__BB8_2;
	cvta.to.global.u64 	%rd14, %rd2;
	add.s64 	%rd16, %rd14, %rd13;
	ld.global.f32 	%f5, [%rd16];
	atom.global.add.f32 	%f6, [%rd1], %f5;
$L__BB8_2:
	ret;

}
	// .globl	_Z8RelU_fc1Pf
.visible .entry _Z8RelU_fc1Pf(
	.param .u64 .ptr .align 1 _Z8RelU_fc1Pf_param_0
)
{
	.reg .pred 	%p<2>;
	.reg .b32 	%r<3>;
	.reg .b32 	%f<2>;
	.reg .b64 	%rd<5>;

	ld.param.u64 	%rd2, [_Z8RelU_fc1Pf_param_0];
	cvta.to.global.u64 	%rd3, %rd2;
	mov.u32 	%r1, %tid.x;
	mul.wide.u32 	%rd4, %r1, 4;
	add.s64 	%rd1, %rd3, %rd4;
	ld.global.f32 	%f1, [%rd1];
	setp.geu.f32 	%p1, %f1, 0f00000000;
	@%p1 bra 	$L__BB9_2;
	mov.b32 	%r2, 0;
	st.global.u32 	[%rd1], %r2;
$L__BB9_2:
	ret;

}
	// .globl	_Z11fc_2_kernelPfS_S_S_
.visible .entry _Z11fc_2_kernelPfS_S_S_(
	.param .u64 .ptr .align 1 _Z11fc_2_kernelPfS_S_S__param_0,
	.param .u64 .ptr .align 1 _Z11fc_2_kernelPfS_S_S__param_1,
	.param .u64 .ptr .align 1 _Z11fc_2_kernelPfS_S_S__param_2,
	.param .u64 .ptr .align 1 _Z11fc_2_kernelPfS_S_S__param_3
)
{
	.reg .pred 	%p<2>;
	.reg .b32 	%r<4>;
	.reg .b32 	%f<7>;
	.reg .b64 	%rd<17>;

	ld.param.u64 	%rd3, [_Z11fc_2_kernelPfS_S_S__param_0];
	ld.param.u64 	%rd4, [_Z11fc_2_kernelPfS_S_S__param_1];
	ld.param.u64 	%rd5, [_Z11fc_2_kernelPfS_S_S__param_2];
	ld.param.u64 	%rd2, [_Z11fc_2_kernelPfS_S_S__param_3];
	cvta.to.global.u64 	%rd6, %rd4;
	cvta.to.global.u64 	%rd7, %rd5;
	cvta.to.global.u64 	%rd8, %rd3;
	mov.u32 	%r2, %tid.x;
	mov.u32 	%r1, %ctaid.x;
	mul.wide.u32 	%rd9, %r2, 4;
	add.s64 	%rd10, %rd8, %rd9;
	ld.global.f32 	%f1, [%rd10];
	mad.lo.s32 	%r3, %r1, 500, %r2;
	mul.wide.u32 	%rd11, %r3, 4;
	add.s64 	%rd12, %rd7, %rd11;
	ld.global.f32 	%f2, [%rd12];
	mul.f32 	%f3, %f1, %f2;
	mul.wide.u32 	%rd13, %r1, 4;
	add.s64 	%rd1, %rd6, %rd13;
	atom.global.add.f32 	%f4, [%rd1], %f3;
	setp.ne.s32 	%p1, %r2, 0;
	@%p1 bra 	$L__BB10_2;
	cvta.to.global.u64 	%rd14, %rd2;
	add.s64 	%rd16, %rd14, %rd13;
	ld.global.f32 	%f5, [%rd16];
	atom.global.add.f32 	%f6, [%rd1], %f5;
$L__BB10_2:
	ret;

}
	// .globl	_Z13Matrix_wt_sumPfiS_
.visible .entry _Z13Matrix_wt_sumPfiS_(
	.param .u64 .ptr .align 1 _Z13Matrix_wt_sumPfiS__param_0,
	.param .u32 _Z13Matrix_wt_sumPfiS__param_1,
	.param .u64 .ptr .align 1 _Z13Matrix_wt_sumPfiS__param_2
)
{
	.reg .pred 	%p<12>;
	.reg .b32 	%r<28>;
	.reg .b32 	%f<70>;
	.reg .b64 	%rd<18>;

	ld.param.u64 	%rd9, [_Z13Matrix_wt_sumPfiS__param_0];
	ld.param.u32 	%r16, [_Z13Matrix_wt_sumPfiS__param_1];
	ld.param.u64 	%rd10, [_Z13Matrix_wt_sumPfiS__param_2];
	cvta.to.global.u64 	%rd1, %rd10;
	cvta.to.global.u64 	%rd2, %rd9;
	mov.u32 	%r17, %ctaid.x;
	mov.u32 	%r18, %ntid.x;
	mul.lo.s32 	%r19, %r17, %r18;
	mov.u32 	%r20, %tid.x;
	neg.s32 	%r21, %r20;
	setp.ne.s32 	%p1, %r19, %r21;
	setp.lt.s32 	%p2, %r16, 1;
	or.pred  	%p3, %p1, %p2;
	@%p3 bra 	$L__BB11_13;
	ld.global.f32 	%f66, [%rd1];
	and.b32  	%r1, %r16, 15;
	setp.lt.u32 	%p4, %r16, 16;
	mov.b32 	%r25, 0;
	@%p4 bra 	$L__BB11_4;
	and.b32  	%r25, %r16, 2147483632;
	neg.s32 	%r23, %r25;
	add.s64 	%rd16, %rd2, 32;
$L__BB11_3:
	.pragma "nounroll";
	ld.global.f32 	%f11, [%rd16+-32];
	add.f32 	%f12, %f11, %f66;
	st.global.f32 	[%rd1], %f12;
	ld.global.f32 	%f13, [%rd16+-28];
	add.f32 	%f14, %f13, %f12;
	st.global.f32 	[%rd1], %f14;
	ld.global.f32 	%f15, [%rd16+-24];
	add.f32 	%f16, %f15, %f14;
	st.global.f32 	[%rd1], %f16;
	ld.global.f32 	%f17, [%rd16+-20];
	add.f32 	%f18, %f17, %f16;
	st.global.f32 	[%rd1], %f18;
	ld.global.f32 	%f19, [%rd16+-16];
	add.f32 	%f20, %f19, %f18;
	st.global.f32 	[%rd1], %f20;
	ld.global.f32 	%f21, [%rd16+-12];
	add.f32 	%f22, %f21, %f20;
	st.global.f32 	[%rd1], %f22;
	ld.global.f32 	%f23, [%rd16+-8];
	add.f32 	%f24, %f23, %f22;
	st.global.f32 	[%rd1], %f24;
	ld.global.f32 	%f25, [%rd16+-4];
	add.f32 	%f26, %f25, %f24;
	st.global.f32 	[%rd1], %f26;
	ld.global.f32 	%f27, [%rd16];
	add.f32 	%f28, %f27, %f26;
	st.global.f32 	[%rd1], %f28;
	ld.global.f32 	%f29, [%rd16+4];
	add.f32 	%f30, %f29, %f28;
	st.global.f32 	[%rd1], %f30;
	ld.global.f32 	%f31, [%rd16+8];
	add.f32 	%f32, %f31, %f30;
	st.global.f32 	[%rd1], %f32;
	ld.global.f32 	%f33, [%rd16+12];
	add.f32 	%f34, %f33, %f32;
	st.global.f32 	[%rd1], %f34;
	ld.global.f32 	%f35, [%rd16+16];
	add.f32 	%f36, %f35, %f34;
	st.global.f32 	[%rd1], %f36;
	ld.global.f32 	%f37, [%rd16+20];
	add.f32 	%f38, %f37, %f36;
	st.global.f32 	[%rd1], %f38;
	ld.global.f32 	%f39, [%rd16+24];
	add.f32 	%f40, %f39, %f38;
	st.global.f32 	[%rd1], %f40;
	ld.global.f32 	%f41, [%rd16+28];
	add.f32 	%f66, %f41, %f40;
	st.global.f32 	[%rd1], %f66;
	add.s32 	%r23, %r23, 16;
	add.s64 	%rd16, %rd16, 64;
	setp.ne.s32 	%p5, %r23, 0;
	@%p5 bra 	$L__BB11_3;
$L__BB11_4:
	setp.eq.s32 	%p6, %r1, 0;
	@%p6 bra 	$L__BB11_13;
	and.b32  	%r7, %r16, 7;
	setp.lt.u32 	%p7, %r1, 8;
	@%p7 bra 	$L__BB11_7;
	mul.wide.u32 	%rd11, %r25, 4;
	add.s64 	%rd12, %rd2, %rd11;
	ld.global.f32 	%f42, [%rd12];
	add.f32 	%f43, %f42, %f66;
	st.global.f32 	[%rd1], %f43;
	ld.global.f32 	%f44, [%rd12+4];
	add.f32 	%f45, %f44, %f43;
	st.global.f32 	[%rd1], %f45;
	ld.global.f32 	%f46, [%rd12+8];
	add.f32 	%f47, %f46, %f45;
	st.global.f32 	[%rd1], %f47;
	ld.global.f32 	%f48, [%rd12+12];
	add.f32 	%f49, %f48, %f47;
	st.global.f32 	[%rd1], %f49;
	ld.global.f32 	%f50, [%rd12+16];
	add.f32 	%f51, %f50, %f49;
	st.global.f32 	[%rd1], %f51;
	ld.global.f32 	%f52, [%rd12+20];
	add.f32 	%f53, %f52, %f51;
	st.global.f32 	[%rd1], %f53;
	ld.global.f32 	%f54, [%rd12+24];
	add.f32 	%f55, %f54, %f53;
	st.global.f32 	[%rd1], %f55;
	ld.global.f32 	%f56, [%rd12+28];
	add.f32 	%f66, %f56, %f55;
	st.global.f32 	[%rd1], %f66;
	add.s32 	%r25, %r25, 8;
$L__BB11_7:
	setp.eq.s32 	%p8, %r7, 0;
	@%p8 bra 	$L__BB11_13;
	and.b32  	%r10, %r16, 3;
	setp.lt.u32 	%p9, %r7, 4;
	@%p9 bra 	$L__BB11_10;
	mul.wide.u32 	%rd13, %r25, 4;
	add.s64 	%rd14, %rd2, %rd13;
	ld.global.f32 	%f57, [%rd14];
	add.f32 	%f58, %f57, %f66;
	st.global.f32 	[%rd1], %f58;
	ld.global.f32 	%f59, [%rd14+4];
	add.f32 	%f60, %f59, %f58;
	st.global.f32 	[%rd1], %f60;
	ld.global.f32 	%f61, [%rd14+8];
	add.f32 	%f62, %f61, %f60;
	st.global.f32 	[%rd1], %f62;
	ld.global.f32 	%f63, [%rd14+12];
	add.f32 	%f66, %f63, %f62;
	st.global.f32 	[%rd1], %f66;
	add.s32 	%r25, %r25, 4;
$L__BB11_10:
	setp.eq.s32 	%p10, %r10, 0;
	@%p10 bra 	$L__BB11_13;
	mul.wide.u32 	%rd15, %r25, 4;
	add.s64 	%rd17, %rd2, %rd15;
	neg.s32 	%r27, %r10;
$L__BB11_12:
	.pragma "nounroll";
	ld.global.f32 	%f64, [%rd17];
	add.f32 	%f66, %f64, %f66;
	st.global.f32 	[%rd1], %f66;
	add.s64 	%rd17, %rd17, 4;
	add.s32 	%r27, %r27, 1;
	setp.ne.s32 	%p11, %r27, 0;
	@%p11 bra 	$L__BB11_12;
$L__BB11_13:
	ret;

}
	// .globl	_Z12print_matrixPfii
.visible .entry _Z12print_matrixPfii(
	.param .u64 .ptr .align 1 _Z12print_matrixPfii_param_0,
	.param .u32 _Z12print_matrixPfii_param_1,
	.param .u32 _Z12print_matrixPfii_param_2
)
{
	.local .align 8 .b8 	__local_depot12[8];
	.reg .b64 	%SP;
	.reg .b64 	%SPL;
	.reg .pred 	%p<17>;
	.reg .b32 	%r<115>;
	.reg .b32 	%f<32>;
	.reg .b64 	%rd<57>;
	.reg .b64 	%fd<32>;

	mov.u64 	%SPL, __local_depot12;
	cvta.local.u64 	%SP, %SPL;
	ld.param.u64 	%rd7, [_Z12print_matrixPfii_param_0];
	ld.param.u32 	%r22, [_Z12print_matrixPfii_param_1];
	ld.param.u32 	%r23, [_Z12print_matrixPfii_param_2];
	cvta.to.global.u64 	%rd1, %rd7;
	setp.lt.s32 	%p1, %r22, 1;
	@%p1 bra 	$L__BB12_23;
	setp.lt.s32 	%p2, %r23, 1;
	@%p2 bra 	$L__BB12_17;
	and.b32  	%r1, %r23, 15;
	and.b32  	%r2, %r23, 7;
	and.b32  	%r3, %r23, 3;
	mov.b32 	%r108, 0;
	mov.u64 	%rd54, $str$1;
	add.u64 	%rd18, %SP, 0;
	mov.u64 	%rd41, $str;
$L__BB12_3:
	setp.lt.u32 	%p7, %r23, 16;
	mul.lo.s32 	%r5, %r108, %r23;
	mov.b32 	%r111, 0;
	@%p7 bra 	$L__BB12_6;
	and.b32  	%r38, %r23, 2147483632;
	neg.s32 	%r109, %r38;
	mul.wide.u32 	%rd12, %r5, 4;
	add.s64 	%rd13, %rd1, %rd12;
	add.s64 	%rd56, %rd13, 32;
$L__BB12_5:
	.pragma "nounroll";
	and.b32  	%r111, %r23, 2147483632;
	ld.global.f32 	%f1, [%rd56+-32];
	cvt.f64.f32 	%fd1, %f1;
	add.u64 	%rd14, %SP, 0;
	add.u64 	%rd15, %SPL, 0;
	st.local.f64 	[%rd15], %fd1;
	mov.u64 	%rd16, $str;
	cvta.global.u64 	%rd17, %rd16;
	{ // callseq 5, 0
	.param .b64 param0;
	st.param.b64 	[param0], %rd17;
	.param .b64 param1;
	st.param.b64 	[param1], %rd14;
	.param .b32 retval0;
	call.uni (retval0), 
	vprintf, 
	(
	param0, 
	param1
	);
	ld.param.b32 	%r39, [retval0];
	} // callseq 5
	ld.global.f32 	%f2, [%rd56+-28];
	cvt.f64.f32 	%fd2, %f2;
	st.local.f64 	[%rd15], %fd2;
	{ // callseq 6, 0
	.param .b64 param0;
	st.param.b64 	[param0], %rd17;
	.param .b64 param1;
	st.param.b64 	[param1], %rd14;
	.param .b32 retval0;
	call.uni (retval0), 
	vprintf, 
	(
	param0, 
	param1
	);
	ld.param.b32 	%r41, [retval0];
	} // callseq 6
	ld.global.f32 	%f3, [%rd56+-24];
	cvt.f64.f32 	%fd3, %f3;
	st.local.f64 	[%rd15], %fd3;
	{ // callseq 7, 0
	.param .b64 param0;
	st.param.b64 	[param0], %rd17;
	.param .b64 param1;
	st.param.b64 	[param1], %rd14;
	.param .b32 retval0;
	call.uni (retval0), 
	vprintf, 
	(
	param0, 
	param1
	);
	ld.param.b32 	%r43, [retval0];
	} // callseq 7
	ld.global.f32 	%f4, [%rd56+-20];
	cvt.f64.f32 	%fd4, %f4;
	st.local.f64 	[%rd15], %fd4;
	{ // callseq 8, 0
	.param .b64 param0;
	st.param.b64 	[param0], %rd17;
	.param .b64 param1;
	st.param.b64 	[param1], %rd14;
	.param .b32 retval0;
	call.uni (retval0), 
	vprintf, 
	(
	param0, 
	param1
	);
	ld.param.b32 	%r45, [retval0];
	} // callseq 8
	ld.global.f32 	%f5, [%rd56+-16];
	cvt.f64.f32 	%fd5, %f5;
	st.local.f64 	[%rd15], %fd5;
	{ // callseq 9, 0
	.param .b64 param0;
	st.param.b64 	[param0], %rd17;
	.param .b64 param1;
	st.param.b64 	[param1], %rd14;
	.param .b32 retval0;
	call.uni (retval0), 
	vprintf, 
	(
	param0, 
	param1
	);
	ld.param.b32 	%r47, [retval0];
	} // callseq 9
	ld.global.f32 	%f6, [%rd56+-12];
	cvt.f64.f32 	%fd6, %f6;
	st.local.f64 	[%rd15], %fd6;
	{ // callseq 10, 0
	.param .b64 param0;
	st.param.b64 	[param0], %rd17;
	.param .b64 param1;
	st.param.b64 	[param1], %rd14;
	.param .b32 retval0;
	call.uni (retval0), 
	vprintf, 
	(
	param0, 
	param1
	);
	ld.param.b32 	%r49, [retval0];
	} // callseq 10
	ld.global.f32 	%f7, [%rd56+-8];
	cvt.f64.f32 	%fd7, %f7;
	st.local.f64 	[%rd15], %fd7;
	{ // callseq 11, 0
	.param .b64 param0;
	st.param.b64 	[param0], %rd17;
	.param .b64 param1;
	st.param.b64 	[param1], %rd14;
	.param .b32 retval0;
	call.uni (retval0), 
	vprintf, 
	(
	param0, 
	param1
	);
	ld.param.b32 	%r51, [retval0];
	} // callseq 11
	ld.global.f32 	%f8, [%rd56+-4];
	cvt.f64.f32 	%fd8, %f8;
	st.local.f64 	[%rd15], %fd8;
	{ // callseq 12, 0
	.param .b64 param0;
	st.param.b64 	[param0], %rd17;
	.param .b64 param1;
	st.param.b64 	[param1], %rd14;
	.param .b32 retval0;
	call.uni (retval0), 
	vprintf, 
	(
	param0, 
	param1
	);
	ld.param.b32 	%r53, [retval0];
	} // callseq 12
	ld.global.f32 	%f9, [%rd56];
	cvt.f64.f32 	%fd9, %f9;
	st.local.f64 	[%rd15], %fd9;
	{ // callseq 13, 0
	.param .b64 param0;
	st.param.b64 	[param0], %rd17;
	.param .b64 param1;
	st.param.b64 	[param1], %rd14;
	.param .b32 retval0;
	call.uni (retval0), 
	vprintf, 
	(
	param0, 
	param1
	);
	ld.param.b32 	%r55, [retval0];
	} // callseq 13
	ld.global.f32 	%f10, [%rd56+4];
	cvt.f64.f32 	%fd10, %f10;
	st.local.f64 	[%rd15], %fd10;
	{ // callseq 14, 0
	.param .b64 param0;
	st.param.b64 	[param0], %rd17;
	.param .b64 param1;
	st.param.b64 	[param1], %rd14;
	.param .b32 retval0;
	call.uni (retval0), 
	vprintf, 
	(
	param0, 
	param1
	);
	ld.param.b32 	%r57, [retval0];
	} // callseq 14
	ld.global.f32 	%f11, [%rd56+8];
	cvt.f64.f32 	%fd11, %f11;
	st.local.f64 	[%rd15], %fd11;
	{ // callseq 15, 0
	.param .b64 param0;
	st.param.b64 	[param0], %rd17;
	.param .b64 param1;
	st.param.b64 	[param1], %rd14;
	.param .b32 retval0;
	call.uni (retval0), 
	vprintf, 
	(
	param0, 
	param1
	);
	ld.param.b32 	%r59, [retval0];
	} // callseq 15
	ld.global.f32 	%f12, [%rd56+12];
	cvt.f64.f32 	%fd12, %f12;
	st.local.f64 	[%rd15], %fd12;
	{ // callseq 16, 0
	.param .b64 param0;
	st.param.b64 	[param0], %rd17;
	.param .b64 param1;
	st.param.b64 	[param1], %rd14;
	.param .b32 retval0;
	call.uni (retval0), 
	vprintf, 
	(
	param0, 
	param1
	);
	ld.param.b32 	%r61, [retval0];
	} // callseq 16
	ld.global.f32 	%f13, [%rd56+16];
	cvt.f64.f32 	%fd13, %f13;
	st.local.f64 	[%rd15], %fd13;
	{ // callseq 17, 0
	.param .b64 param0;
	st.param.b64 	[param0], %rd17;
	.param .b64 param1;
	st.param.b64 	[param1], %rd14;
	.param .b32 retval0;
	call.uni (retval0), 
	vprintf, 
	(
	param0, 
	param1
	);
	ld.param.b32 	%r63, [retval0];
	} // callseq 17
	ld.global.f32 	%f14, [%rd56+20];
	cvt.f64.f32 	%fd14, %f14;
	st.local.f64 	[%rd15], %fd14;
	{ // callseq 18, 0
	.param .b64 param0;
	st.param.b64 	[param0], %rd17;
	.param .b64 param1;
	st.param.b64 	[param1], %rd14;
	.param .b32 retval0;
	call.uni (retval0), 
	vprintf, 
	(
	param0, 
	param1
	);
	ld.param.b32 	%r65, [retval0];
	} // callseq 18
	ld.global.f32 	%f15, [%rd56+24];
	cvt.f64.f32 	%fd15, %f15;
	st.local.f64 	[%rd15], %fd15;
	{ // callseq 19, 0
	.param .b64 param0;
	st.param.b64 	[param0], %rd17;
	.param .b64 param1;
	st.param.b64 	[param1], %rd14;
	.param .b32 retval0;
	call.uni (retval0), 
	vprintf, 
	(
	param0, 
	param1
	);
	ld.param.b32 	%r67, [retval0];
	} // callseq 19
	ld.global.f32 	%f16, [%rd56+28];
	cvt.f64.f32 	%fd16, %f16;
	st.local.f64 	[%rd15], %fd16;
	{ // callseq 20, 0
	.param .b64 param0;
	st.param.b64 	[param0], %rd17;
	.param .b64 param1;
	st.param.b64 	[param1], %rd14;
	.param .b32 retval0;
	call.uni (retval0), 
	vprintf, 
	(
	param0, 
	param1
	);
	ld.param.b32 	%r69, [retval0];
	} // callseq 20
	add.s32 	%r109, %r109, 16;
	add.s64 	%rd56, %rd56, 64;
	setp.eq.s32 	%p8, %r109, 0;
	@%p8 bra 	$L__BB12_6;
	bra.uni 	$L__BB12_5;
$L__BB12_6:
	setp.eq.s32 	%p9, %r1, 0;
	@%p9 bra 	$L__BB12_16;
	cvta.to.local.u64 	%rd5, %rd18;
	add.s32 	%r71, %r1, -1;
	setp.lt.u32 	%p10, %r71, 7;
	@%p10 bra 	$L__BB12_9;
	add.s32 	%r72, %r111, %r5;
	mul.wide.u32 	%rd19, %r72, 4;
	add.s64 	%rd20, %rd1, %rd19;
	ld.global.f32 	%f17, [%rd20];
	cvt.f64.f32 	%fd17, %f17;
	st.local.f64 	[%rd5], %fd17;
	cvta.global.u64 	%rd22, %rd41;
	{ // callseq 21, 0
	.param .b64 param0;
	st.param.b64 	[param0], %rd22;
	.param .b64 param1;
	st.param.b64 	[param1], %rd18;
	.param .b32 retval0;
	call.uni (retval0), 
	vprintf, 
	(
	param0, 
	param1
	);
	ld.param.b32 	%r73, [retval0];
	} // callseq 21
	cvt.u64.u32 	%rd24, %r5;
	cvt.u64.u32 	%rd25, %r111;
	add.s64 	%rd26, %rd25, %rd24;
	shl.b64 	%rd27, %rd26, 2;
	add.s64 	%rd28, %rd1, %rd27;
	ld.global.f32 	%f18, [%rd28+4];
	cvt.f64.f32 	%fd18, %f18;
	st.local.f64 	[%rd5], %fd18;
	{ // callseq 22, 0
	.param .b64 param0;
	st.param.b64 	[param0], %rd22;
	.param .b64 param1;
	st.param.b64 	[param1], %rd18;
	.param .b32 retval0;
	call.uni (retval0), 
	vprintf, 
	(
	param0, 
	param1
	);
	ld.param.b32 	%r75, [retval0];
	} // callseq 22
	ld.global.f32 	%f19, [%rd28+8];
	cvt.f64.f32 	%fd19, %f19;
	st.local.f64 	[%rd5], %fd19;
	{ // callseq 23, 0
	.param .b64 param0;
	st.param.b64 	[param0], %rd22;
	.param .b64 param1;
	st.param.b64 	[param1], %rd18;
	.param .b32 retval0;
	call.uni (retval0), 
	vprintf, 
	(
	param0, 
	param1
	);
	ld.param.b32 	%r77, [retval0];
	} // callseq 23
	ld.global.f32 	%f20, [%rd28+12];
	cvt.f64.f32 	%fd20, %f20;
	st.local.f64 	[%rd5], %fd20;
	{ // callseq 24, 0
	.param .b64 param0;
	st.param.b64 	[param0], %rd22;
	.param .b64 param1;
	st.param.b64 	[param1], %rd18;
	.param .b32 retval0;
	call.uni (retval0), 
	vprintf, 
	(
	param0, 
	param1
	);
	ld.param.b32 	%r79, [retval0];
	} // callseq 24
	ld.global.f32 	%f21, [%rd28+16];
	cvt.f64.f32 	%fd21, %f21;
	st.local.f64 	[%rd5], %fd21;
	{ // callseq 25, 0
	.param .b64 param0;
	st.param.b64 	[param0], %rd22;
	.param .b64 param1;
	st.param.b64 	[param1], %rd18;
	.param .b32 retval0;
	call.uni (retval0), 
	vprintf, 
	(
	param0, 
	param1
	);
	ld.param.b32 	%r81, [retval0];
	} // callseq 25
	ld.global.f32 	%f22, [%rd28+20];
	cvt.f64.f32 	%fd22, %f22;
	st.local.f64 	[%rd5], %fd22;
	{ // callseq 26, 0
	.param .b64 param0;
	st.param.b64 	[param0], %rd22;
	.param .b64 param1;
	st.param.b64 	[param1], %rd18;
	.param .b32 retval0;
	call.uni (retval0), 
	vprintf, 
	(
	param0, 
	param1
	);
	ld.param.b32 	%r83, [retval0];
	} // callseq 26
	ld.global.f32 	%f23, [%rd28+24];
	cvt.f64.f32 	%fd23, %f23;
	st.local.f64 	[%rd5], %fd23;
	{ // callseq 27, 0
	.param .b64 param0;
	st.param.b64 	[param0], %rd22;
	.param .b64 param1;
	st.param.b64 	[param1], %rd18;
	.param .b32 retval0;
	call.uni (retval0), 
	vprintf, 
	(
	param0, 
	param1
	);
	ld.param.b32 	%r85, [retval0];
	} // callseq 27
	ld.global.f32 	%f24, [%rd28+28];
	cvt.f64.f32 	%fd24, %f24;
	st.local.f64 	[%rd5], %fd24;
	{ // callseq 28, 0
	.param .b64 param0;
	st.param.b64 	[param0], %rd22;
	.param .b64 param1;
	st.param.b64 	[param1], %rd18;
	.param .b32 retval0;
	call.uni (retval0), 
	vprintf, 
	(
	param0, 
	param1
	);
	ld.param.b32 	%r87, [retval0];
	} // callseq 28
	add.s32 	%r111, %r111, 8;
$L__BB12_9:
	setp.eq.s32 	%p11, %r2, 0;
	@%p11 bra 	$L__BB12_16;
	add.s32 	%r89, %r2, -1;
	setp.lt.u32 	%p12, %r89, 3;
	@%p12 bra 	$L__BB12_12;
	add.s32 	%r90, %r111, %r5;
	mul.wide.u32 	%rd29, %r90, 4;
	add.s64 	%rd30, %rd1, %rd29;
	ld.global.f32 	%f25, [%rd30];
	cvt.f64.f32 	%fd25, %f25;
	st.local.f64 	[%rd5], %fd25;
	cvta.global.u64 	%rd32, %rd41;
	{ // callseq 29, 0
	.param .b64 param0;
	st.param.b64 	[param0], %rd32;
	.param .b64 param1;
	st.param.b64 	[param1], %rd18;
	.param .b32 retval0;
	call.uni (retval0), 
	vprintf, 
	(
	param0, 
	param1
	);
	ld.param.b32 	%r91, [retval0];
	} // callseq 29
	cvt.u64.u32 	%rd34, %r5;
	cvt.u64.u32 	%rd35, %r111;
	add.s64 	%rd36, %rd35, %rd34;
	shl.b64 	%rd37, %rd36, 2;
	add.s64 	%rd38, %rd1, %rd37;
	ld.global.f32 	%f26, [%rd38+4];
	cvt.f64.f32 	%fd26, %f26;
	st.local.f64 	[%rd5], %fd26;
	{ // callseq 30, 0
	.param .b64 param0;
	st.param.b64 	[param0], %rd32;
	.param .b64 param1;
	st.param.b64 	[param1], %rd18;
	.param .b32 retval0;
	call.uni (retval0), 
	vprintf, 
	(
	param0, 
	param1
	);
	ld.param.b32 	%r93, [retval0];
	} // callseq 30
	ld.global.f32 	%f27, [%rd38+8];
	cvt.f64.f32 	%fd27, %f27;
	st.local.f64 	[%rd5], %fd27;
	{ // callseq 31, 0
	.param .b64 param0;
	st.param.b64 	[param0], %rd32;
	.param .b64 param1;
	st.param.b64 	[param1], %rd18;
	.param .b32 retval0;
	call.uni (retval0), 
	vprintf, 
	(
	param0, 
	param1
	);
	ld.param.b32 	%r95, [retval0];
	} // callseq 31
	ld.global.f32 	%f28, [%rd38+12];
	cvt.f64.f32 	%fd28, %f28;
	st.local.f64 	[%rd5], %fd28;
	{ // callseq 32, 0
	.param .b64 param0;
	st.param.b64 	[param0], %rd32;
	.param .b64 param1;
	st.param.b64 	[param1], %rd18;
	.param .b32 retval0;
	call.uni (retval0), 
	vprintf, 
	(
	param0, 
	param1
	);
	ld.param.b32 	%r97, [retval0];
	} // callseq 32
	add.s32 	%r111, %r111, 4;
$L__BB12_12:
	setp.eq.s32 	%p13, %r3, 0;
	@%p13 bra 	$L__BB12_16;
	setp.eq.s32 	%p14, %r3, 1;
	add.s32 	%r99, %r111, %r5;
	mul.wide.u32 	%rd39, %r99, 4;
	add.s64 	%rd40, %rd1, %rd39;
	ld.global.f32 	%f29, [%rd40];
	cvt.f64.f32 	%fd29, %f29;
	st.local.f64 	[%rd5], %fd29;
	cvta.global.u64 	%rd42, %rd41;
	{ // callseq 33, 0
	.param .b64 param0;
	st.param.b64 	[param0], %rd42;
	.param .b64 param1;
	st.param.b64 	[param1], %rd18;
	.param .b32 retval0;
	call.uni (retval0), 
	vprintf, 
	(
	param0, 
	param1
	);
	ld.param.b32 	%r100, [retval0];
	} // callseq 33
	@%p14 bra 	$L__BB12_16;
	setp.eq.s32 	%p15, %r3, 2;
	cvt.u64.u32 	%rd44, %r5;
	cvt.u64.u32 	%rd45, %r111;
	add.s64 	%rd46, %rd45, %rd44;
	shl.b64 	%rd47, %rd46, 2;
	add.s64 	%rd6, %rd1, %rd47;
	ld.global.f32 	%f30, [%rd6+4];
	cvt.f64.f32 	%fd30, %f30;
	st.local.f64 	[%rd5], %fd30;
	cvta.global.u64 	%rd49, %rd41;
	{ // callseq 34, 0
	.param .b64 param0;
	st.param.b64 	[param0], %rd49;
	.param .b64 param1;
	st.param.b64 	[param1], %rd18;
	.param .b32 retval0;
	call.uni (retval0), 
	vprintf, 
	(
	param0, 
	param1
	);
	ld.param.b32 	%r102, [retval0];
	} // callseq 34
	@%p15 bra 	$L__BB12_16;
	ld.global.f32 	%f31, [%rd6+8];
	cvt.f64.f32 	%fd31, %f31;
	st.local.f64 	[%rd5], %fd31;
	cvta.global.u64 	%rd52, %rd41;
	{ // callseq 35, 0
	.param .b64 param0;
	st.param.b64 	[param0], %rd52;
	.param .b64 param1;
	st.param.b64 	[param1], %rd18;
	.param .b32 retval0;
	call.uni (retval0), 
	vprintf, 
	(
	param0, 
	param1
	);
	ld.param.b32 	%r104, [retval0];
	} // callseq 35
$L__BB12_16:
	cvta.global.u64 	%rd55, %rd54;
	{ // callseq 36, 0
	.param .b64 param0;
	st.param.b64 	[param0], %rd55;
	.param .b64 param1;
	st.param.b64 	[param1], 0;
	.param .b32 retval0;
	call.uni (retval0), 
	vprintf, 
	(
	param0, 
	param1
	);
	ld.param.b32 	%r106, [retval0];
	} // callseq 36
	add.s32 	%r108, %r108, 1;
	setp.eq.s32 	%p16, %r108, %r22;
	@%p16 bra 	$L__BB12_23;
	bra.uni 	$L__BB12_3;
$L__BB12_17:
	and.b32  	%r16, %r22, 3;
	setp.lt.u32 	%p3, %r22, 4;
	@%p3 bra 	$L__BB12_20;
	and.b32  	%r17, %r22, 2147483644;
	mov.b32 	%r113, 0;
	mov.u64 	%rd8, $str$1;
$L__BB12_19:
	cvta.global.u64 	%rd9, %rd8;
	{ // callseq 0, 0
	.param .b64 param0;
	st.param.b64 	[param0], %rd9;
	.param .b64 param1;
	st.param.b64 	[param1], 0;
	.param .b32 retval0;
	call.uni (retval0), 
	vprintf, 
	(
	param0, 
	param1
	);
	ld.param.b32 	%r25, [retval0];
	} // callseq 0
	{ // callseq 1, 0
	.param .b64 param0;
	st.param.b64 	[param0], %rd9;
	.param .b64 param1;
	st.param.b64 	[param1], 0;
	.param .b32 retval0;
	call.uni (retval0), 
	vprintf, 
	(
	param0, 
	param1
	);
	ld.param.b32 	%r27, [retval0];
	} // callseq 1
	{ // callseq 2, 0
	.param .b64 param0;
	st.param.b64 	[param0], %rd9;
	.param .b64 param1;
	st.param.b64 	[param1], 0;
	.param .b32 retval0;
	call.uni (retval0), 
	vprintf, 
	(
	param0, 
	param1
	);
	ld.param.b32 	%r29, [retval0];
	} // callseq 2
	{ // callseq 3, 0
	.param .b64 param0;
	st.param.b64 	[param0], %rd9;
	.param .b64 param1;
	st.param.b64 	[param1], 0;
	.param .b32 retval0;
	call.uni (retval0), 
	vprintf, 
	(
	param0, 
	param1
	);
	ld.param.b32 	%r31, [retval0];
	} // callseq 3
	add.s32 	%r113, %r113, 4;
	setp.ne.s32 	%p4, %r113, %r17;
	@%p4 bra 	$L__BB12_19;
$L__BB12_20:
	setp.eq.s32 	%p5, %r16, 0;
	@%p5 bra 	$L__BB12_23;
	mov.b32 	%r114, 0;
	mov.u64 	%rd10, $str$1;
$L__BB12_22:
	.pragma "nounroll";
	cvta.global.u64 	%rd11, %rd10;
	{ // callseq 4, 0
	.param .b64 param0;
	st.param.b64 	[param0], %rd11;
	.param .b64 param1;
	st.param.b64 	[param1], 0;
	.param .b32 retval0;
	call.uni (retval0), 
	vprintf, 
	(
	param0, 
	param1
	);
	ld.param.b32 	%r34, [retval0];
	} // callseq 4
	add.s32 	%r114, %r114, 1;
	setp.ne.s32 	%p6, %r114, %r16;
	@%p6 bra 	$L__BB12_22;
$L__BB12_23:
	ret;

}


// ===== COMPILED SASS (sm_100) =====

	.target	sm_100

	.elftype	@"ET_EXEC"


//--------------------- .note.nv.tkinfo           --------------------------
	.section	.note.nv.tkinfo,"",@"SHT_NOTE"
	.sectionflags	@"SHF_NOTE_NV_TKINFO"
	.tkinfo
        /*0018*/ 	.word	0x00000002
        /*0030*/ 	.string	""
        /*0030*/ 	.string	"ptxas"
        /*0030*/ 	.string	"Cuda compilation tools, release 13.0, V13.0.88"
        /*0030*/ 	.string	"Build cuda_13.0.r13.0/compiler.36424714_0"
        /*0030*/ 	.string	"-arch sm_100 -m 64 "



//--------------------- .note.nv.cuinfo           --------------------------
	.section	.note.nv.cuinfo,"",@"SHT_NOTE"
	.sectionflags	@"SHF_NOTE_NV_CUINFO"
        /*0018*/ 	.short	0x0002
        /*001a*/ 	.short	0x0064
        /*001c*/ 	.short	0x0082
	.zero		2


//--------------------- .nv.info                  --------------------------
	.section	.nv.info,"",@"SHT_CUDA_INFO"
	.align	4


	//----- nvinfo : EIATTR_REGCOUNT
	.align		4
        /*0000*/ 	.byte	0x04, 0x2f
        /*0002*/ 	.short	(.L_3 - .L_2)
	.align		4
.L_2:
        /*0004*/ 	.word	index@(_Z9softmax_1PfS_S_i)
        /*0008*/ 	.word	0x0000000c


	//----- nvinfo : EIATTR_FRAME_SIZE
	.align		4
.L_3:
        /*000c*/ 	.byte	0x04, 0x11
        /*000e*/ 	.short	(.L_5 - .L_4)
	.align		4
.L_4:
        /*0010*/ 	.word	index@(_Z9softmax_1PfS_S_i)
        /*0014*/ 	.word	0x00000000


	//----- nvinfo : EIATTR_REGCOUNT
	.align		4
.L_5:
        /*0018*/ 	.byte	0x04, 0x2f
        /*001a*/ 	.short	(.L_7 - .L_6)
	.align		4
.L_6:
        /*001c*/ 	.word	index@(_Z9softmax_2PfS_i)
        /*0020*/ 	.word	0x00000010


	//----- nvinfo : EIATTR_FRAME_SIZE
	.align		4
.L_7:
        /*0024*/ 	.byte	0x04, 0x11
        /*0026*/ 	.short	(.L_9 - .L_8)
	.align		4
.L_8:
        /*0028*/ 	.word	index@($__internal_0_$__cuda_sm3x_div_rn_noftz_f32_slowpath)
        /*002c*/ 	.word	0x00000000


	//----- nvinfo : EIATTR_FRAME_SIZE
	.align		4
.L_9:
        /*0030*/ 	.byte	0x04, 0x11
        /*0032*/ 	.short	(.L_11 - .L_10)
	.align		4
.L_10:
        /*0034*/ 	.word	index@(_Z9softmax_2PfS_i)
        /*0038*/ 	.word	0x00000000


	//----- nvinfo : EIATTR_REGCOUNT
	.align		4
.L_11:
        /*003c*/ 	.byte	0x04, 0x2f
        /*003e*/ 	.short	(.L_13 - .L_12)
	.align		4
.L_12:
        /*0040*/ 	.word	index@(_Z17MaxPooling_kernelPfS_ii)
        /*0044*/ 	.word	0x0000001e


	//----- nvinfo : EIATTR_FRAME_SIZE
	.align		4
.L_13:
        /*0048*/ 	.byte	0x04, 0x11
        /*004a*/ 	.short	(.L_15 - .L_14)
	.align		4
.L_14:
        /*004c*/ 	.word	index@(_Z17MaxPooling_kernelPfS_ii)
        /*0050*/ 	.word	0x00000000


	//----- nvinfo : EIATTR_REGCOUNT
	.align		4
.L_15:
        /*0054*/ 	.byte	0x04, 0x2f
        /*0056*/ 	.short	(.L_17 - .L_16)
	.align		4
.L_16:
        /*0058*/ 	.word	index@(_Z11ReLU_kernelPfS_ii)
        /*005c*/ 	.word	0x00000012


	//----- nvinfo : EIATTR_FRAME_SIZE
	.align		4
.L_17:
        /*0060*/ 	.byte	0x04, 0x11
        /*0062*/ 	.short	(.L_19 - .L_18)
	.align		4
.L_18:
        /*0064*/ 	.word	index@(_Z11ReLU_kernelPfS_ii)
        /*0068*/ 	.word	0x00000000


	//----- nvinfo : EIATTR_REGCOUNT
	.align		4
.L_19:
        /*006c*/ 	.byte	0x04, 0x2f
        /*006e*/ 	.short	(.L_21 - .L_20)
	.align		4
.L_20:
        /*0070*/ 	.word	index@(_Z12conv1_kernelPfS_S_S_)
        /*0074*/ 	.word	0x00000020


	//----- nvinfo : EIATTR_FRAME_SIZE
	.align		4
.L_21:
        /*0078*/ 	.byte	0x04, 0x11
        /*007a*/ 	.short	(.L_23 - .L_22)
	.align		4
.L_22:
        /*007c*/ 	.word	index@(_Z12conv1_kernelPfS_S_S_)
        /*0080*/ 	.word	0x00000000


	//----- nvinfo : EIATTR_REGCOUNT
	.align		4
.L_23:
        /*0084*/ 	.byte	0x04, 0x2f
        /*0086*/ 	.short	(.L_25 - .L_24)
	.align		4
.L_24:
        /*0088*/ 	.word	index@(_Z16maxpool_1_kernelPfS_)
        /*008c*/ 	.word	0x0000000e


	//----- nvinfo : EIATTR_FRAME_SIZE
	.align		4
.L_25:
        /*0090*/ 	.byte	0x04, 0x11
        /*0092*/ 	.short	(.L_27 - .L_26)
	.align		4
.L_26:
        /*0094*/ 	.word	index@(_Z16maxpool_1_kernelPfS_)
        /*0098*/ 	.word	0x00000000


	//----- nvinfo : EIATTR_REGCOUNT
	.align		4
.L_27:
        /*009c*/ 	.byte	0x04, 0x2f
        /*009e*/ 	.short	(.L_29 - .L_28)
	.align		4
.L_28:
        /*00a0*/ 	.word	index@(_Z12conv2_kernelPfS_S_S_)
        /*00a4*/ 	.word	0x00000020


	//----- nvinfo : EIATTR_FRAME_SIZE
	.align		4
.L_29:
        /*00a8*/ 	.byte	0x04, 0x11
        /*00aa*/ 	.short	(.L_31 - .L_30)
	.align		4
.L_30:
        /*00ac*/ 	.word	index@(_Z12conv2_kernelPfS_S_S_)
        /*00b0*/ 	.word	0x00000000


	//----- nvinfo : EIATTR_REGCOUNT
	.align		4
.L_31:
        /*00b4*/ 	.byte	0x04, 0x2f
        /*00b6*/ 	.short	(.L_33 - .L_32)
	.align		4
.L_32:
        /*00b8*/ 	.word	index@(_Z16maxpool_2_kernelPfS_)
        /*00bc*/ 	.word	0x00000010


	//----- nvinfo : EIATTR_FRAME_SIZE
	.align		4
.L_33:
        /*00c0*/ 	.byte	0x04, 0x11
        /*00c2*/ 	.short	(.L_35 - .L_34)
	.align		4
.L_34:
        /*00c4*/ 	.word	index@(_Z16maxpool_2_kernelPfS_)
        /*00c8*/ 	.word	0x00000000


	//----- nvinfo : EIATTR_REGCOUNT
	.align		4
.L_35:
        /*00cc*/ 	.byte	0x04, 0x2f
        /*00ce*/ 	.short	(.L_37 - .L_36)
	.align		4
.L_36:
        /*00d0*/ 	.word	index@(_Z11fc_1_kernelPfS_S_S_)
        /*00d4*/ 	.word	0x00000012


	//----- nvinfo : EIATTR_FRAME_SIZE
	.align		4
.L_37:
        /*00d8*/ 	.byte	0x04, 0x11
        /*00da*/ 	.short	(.L_39 - .L_38)
	.align		4
.L_38:
        /*00dc*/ 	.word	index@(_Z11fc_1_kernelPfS_S_S_)
        /*00e0*/ 	.word	0x00000000


	//----- nvinfo : EIATTR_REGCOUNT
	.align		4
.L_39:
        /*00e4*/ 	.byte	0x04, 0x2f
        /*00e6*/ 	.short	(.L_41 - .L_40)
	.align		4
.L_40:
        /*00e8*/ 	.word	index@(_Z8RelU_fc1Pf)
        /*00ec*/ 	.word	0x00000008


	//----- nvinfo : EIATTR_FRAME_SIZE
	.align		4
.L_41:
        /*00f0*/ 	.byte	0x04, 0x11
        /*00f2*/ 	.short	(.L_43 - .L_42)
	.align		4
.L_42:
        /*00f4*/ 	.word	index@(_Z8RelU_fc1Pf)
        /*00f8*/ 	.word	0x00000000


	//----- nvinfo : EIATTR_REGCOUNT
	.align		4
.L_43:
        /*00fc*/ 	.byte	0x04, 0x2f
        /*00fe*/ 	.short	(.L_45 - .L_44)
	.align		4
.L_44:
        /*0100*/ 	.word	index@(_Z11fc_2_kernelPfS_S_S_)
        /*0104*/ 	.word	0x0000000e


	//----- nvinfo : EIATTR_FRAME_SIZE
	.align		4
.L_45:
        /*0108*/ 	.byte	0x04, 0x11
        /*010a*/ 	.short	(.L_47 - .L_46)
	.align		4
.L_46:
        /*010c*/ 	.word	index@(_Z11fc_2_kernelPfS_S_S_)
        /*0110*/ 	.word	0x00000000


	//----- nvinfo : EIATTR_REGCOUNT
	.align		4
.L_47:
        /*0114*/ 	.byte	0x04, 0x2f
        /*0116*/ 	.short	(.L_49 - .L_48)
	.align		4
.L_48:
        /*0118*/ 	.word	index@(_Z13Matrix_wt_sumPfiS_)
        /*011c*/ 	.word	0x00000014


	//----- nvinfo : EIATTR_FRAME_SIZE
	.align		4
.L_49:
        /*0120*/ 	.byte	0x04, 0x11
        /*0122*/ 	.short	(.L_51 - .L_50)
	.align		4
.L_50:
        /*0124*/ 	.word	index@(_Z13Matrix_wt_sumPfiS_)
        /*0128*/ 	.word	0x00000000


	//----- nvinfo : EIATTR_REGCOUNT
	.align		4
.L_51:
        /*012c*/ 	.byte	0x04, 0x2f
        /*012e*/ 	.short	(.L_53 - .L_52)
	.align		4
.L_52:
        /*0130*/ 	.word	index@(_Z12print_matrixPfii)
        /*0134*/ 	.word	0x0000001a


	//----- nvinfo : EIATTR_FRAME_SIZE
	.align		4
.L_53:
        /*0138*/ 	.byte	0x04, 0x11
        /*013a*/ 	.short	(.L_55 - .L_54)
	.align		4
.L_54:
        /*013c*/ 	.word	index@(_Z12print_matrixPfii)
        /*0140*/ 	.word	0x00000008


	//----- nvinfo : EIATTR_MIN_STACK_SIZE
	.align		4
.L_55:
        /*0144*/ 	.byte	0x04, 0x12
        /*0146*/ 	.short	(.L_57 - .L_56)
	.align		4
.L_56:
        /*0148*/ 	.word	index@(_Z12print_matrixPfii)
        /*014c*/ 	.word	0x00000008


	//----- nvinfo : EIATTR_MIN_STACK_SIZE
	.align		4
.L_57:
        /*0150*/ 	.byte	0x04, 0x12
        /*0152*/ 	.short	(.L_59 - .L_58)
	.align		4
.L_58:
        /*0154*/ 	.word	index@(_Z13Matrix_wt_sumPfiS_)
        /*0158*/ 	.word	0x00000000


	//----- nvinfo : EIATTR_MIN_STACK_SIZE
	.align		4
.L_59:
        /*015c*/ 	.byte	0x04, 0x12
        /*015e*/ 	.short	(.L_61 - .L_60)
	.align		4
.L_60:
        /*0160*/ 	.word	index@(_Z11fc_2_kernelPfS_S_S_)
        /*0164*/ 	.word	0x00000000


	//----- nvinfo : EIATTR_MIN_STACK_SIZE
	.align		4
.L_61:
        /*0168*/ 	.byte	0x04, 0x12
        /*016a*/ 	.short	(.L_63 - .L_62)
	.align		4
.L_62:
        /*016c*/ 	.word	index@(_Z8RelU_fc1Pf)
        /*0170*/ 	.word	0x00000000


	//----- nvinfo : EIATTR_MIN_STACK_SIZE
	.align		4
.L_63:
        /*0174*/ 	.byte	0x04, 0x12
        /*0176*/ 	.short	(.L_65 - .L_64)
	.align		4
.L_64:
        /*0178*/ 	.word	index@(_Z11fc_1_kernelPfS_S_S_)
        /*017c*/ 	.word	0x00000000


	//----- nvinfo : EIATTR_MIN_STACK_SIZE
	.align		4
.L_65:
        /*0180*/ 	.byte	0x04, 0x12
        /*0182*/ 	.short	(.L_67 - .L_66)
	.align		4
.L_66:
        /*0184*/ 	.word	index@(_Z16maxpool_2_kernelPfS_)
        /*0188*/ 	.word	0x00000000


	//----- nvinfo : EIATTR_MIN_STACK_SIZE
	.align		4
.L_67:
        /*018c*/ 	.byte	0x04, 0x12
        /*018e*/ 	.short	(.L_69 - .L_68)
	.align		4
.L_68:
        /*0190*/ 	.word	index@(_Z12conv2_kernelPfS_S_S_)
        /*0194*/ 	.word	0x00000000


	//----- nvinfo : EIATTR_MIN_STACK_SIZE
	.align		4
.L_69:
        /*0198*/ 	.byte	0x04, 0x12
        /*019a*/ 	.short	(.L_71 - .L_70)
	.align		4
.L_70:
        /*019c*/ 	.word	index@(_Z16maxpool_1_kernelPfS_)
        /*01a0*/ 	.word	0x00000000


	//----- nvinfo : EIATTR_MIN_STACK_SIZE
	.align		4
.L_71:
        /*01a4*/ 	.byte	0x04, 0x12
        /*01a6*/ 	.short	(.L_73 - .L_72)
	.align		4
.L_72:
        /*01a8*/ 	.word	index@(_Z12conv1_kernelPfS_S_S_)
        /*01ac*/ 	.word	0x00000000


	//----- nvinfo : EIATTR_MIN_STACK_SIZE
	.align		4
.L_73:
        /*01b0*/ 	.byte	0x04, 0x12
        /*01b2*/ 	.short	(.L_75 - .L_74)
	.align		4
.L_74:
        /*01b4*/ 	.word	index@(_Z11ReLU_kernelPfS_ii)
        /*01b8*/ 	.word	0x00000000


	//----- nvinfo : EIATTR_MIN_STACK_SIZE
	.align		4
.L_75:
        /*01bc*/ 	.byte	0x04, 0x12
        /*01be*/ 	.short	(.L_77 - .L_76)
	.align		4
.L_76:
        /*01c0*/ 	.word	index@(_Z17MaxPooling_kernelPfS_ii)
        /*01c4*/ 	.word	0x00000000


	//----- nvinfo : EIATTR_MIN_STACK_SIZE
	.align		4
.L_77:
        /*01c8*/ 	.byte	0x04, 0x12
        /*01ca*/ 	.short	(.L_79 - .L_78)
	.align		4
.L_78:
        /*01cc*/ 	.word	index@(_Z9softmax_2PfS_i)
        /*01d0*/ 	.word	0x00000000


	//----- nvinfo : EIATTR_MIN_STACK_SIZE
	.align		4
.L_79:
        /*01d4*/ 	.byte	0x04, 0x12
        /*01d6*/ 	.short	(.L_81 - .L_80)
	.align		4
.L_80:
        /*01d8*/ 	.word	index@(_Z9softmax_1PfS_S_i)
        /*01dc*/ 	.word	0x00000000
.L_81:


//--------------------- .nv.compat                --------------------------
	.section	.nv.compat,"",@"SHT_CUDA_COMPAT_INFO"
	.align	4
        /*0000*/ 	.byte	0x02, 0x09, 0x00, 0x00, 0x02, 0x02, 0x01, 0x00, 0x02, 0x05, 0x05, 0x00, 0x03, 0x07, 0x01, 0x01
        /*0010*/ 	.byte	0x02, 0x03, 0x00, 0x00, 0x02, 0x06, 0x01, 0x00, 0x04, 0x0b, 0x08, 0x00, 0x01, 0x00, 0x00, 0x00
        /*0020*/ 	.byte	0x00, 0x00, 0x00, 0x00


//--------------------- .nv.info._Z12print_matrixPfii --------------------------
	.section	.nv.info._Z12print_matrixPfii,"",@"SHT_CUDA_INFO"
	.sectionflags	@""
	.align	4


	//----- nvinfo : EIATTR_CUDA_API_VERSION
	.align		4
        /*0000*/ 	.byte	0x04, 0x37
        /*0002*/ 	.short	(.L_83 - .L_82)
.L_82:
        /*0004*/ 	.word	0x00000082


	//----- nvinfo : EIATTR_KPARAM_INFO
	.align		4
.L_83:
        /*0008*/ 	.byte	0x04, 0x17
        /*000a*/ 	.short	(.L_85 - .L_84)
.L_84:
        /*000c*/ 	.word	0x00000000
        /*0010*/ 	.short	0x0002
        /*0012*/ 	.short	0x000c
        /*0014*/ 	.byte	0x00, 0xf0, 0x11, 0x00


	//----- nvinfo : EIATTR_KPARAM_INFO
	.align		4
.L_85:
        /*0018*/ 	.byte	0x04, 0x17
        /*001a*/ 	.short	(.L_87 - .L_86)
.L_86:
        /*001c*/ 	.word	0x00000000
        /*0020*/ 	.short	0x0001
        /*0022*/ 	.short	0x0008
        /*0024*/ 	.byte	0x00, 0xf0, 0x11, 0x00


	//----- nvinfo : EIATTR_KPARAM_INFO
	.align		4
.L_87:
        /*0028*/ 	.byte	0x04, 0x17
        /*002a*/ 	.short	(.L_89 - .L_88)
.L_88:
        /*002c*/ 	.word	0x00000000
        /*0030*/ 	.short	0x0000
        /*0032*/ 	.short	0x0000
        /*0034*/ 	.byte	0x00, 0xf5, 0x21, 0x00


	//----- nvinfo : EIATTR_SPARSE_MMA_MASK
	.align		4
.L_89:
        /*0038*/ 	.byte	0x03, 0x50
        /*003a*/ 	.short	0x0000


	//----- nvinfo : EIATTR_MAXREG_COUNT
	.align		4
        /*003c*/ 	.byte	0x03, 0x1b
        /*003e*/ 	.short	0x00ff


	//----- nvinfo : EIATTR_EXTERNS
	.align		4
        /*0040*/ 	.byte	0x04, 0x0f
        /*0042*/ 	.short	(.L_91 - .L_90)


	//   ....[0]....
	.align		4
.L_90:
        /*0044*/ 	.word	index@(vprintf)


	//----- nvinfo : EIATTR_MERCURY_ISA_VERSION
	.align		4
.L_91:
        /*0048*/ 	.byte	0x03, 0x5f
        /*004a*/ 	.short	0x0101


	//----- nvinfo : EIATTR_VRC_CTA_INIT_COUNT
	.align		4
        /*004c*/ 	.byte	0x02, 0x4a
	.zero		1
	.zero		1


	//----- nvinfo : EIATTR_SYSCALL_OFFSETS
	.align		4
        /*0050*/ 	.byte	0x04, 0x46
        /*0052*/ 	.short	(.L_93 - .L_92)


	//   ....[0]....
.L_92:
        /*0054*/ 	.word	0x000002e0


	//   ....[1]....
        /*0058*/ 	.word	0x000003a0


	//   ....[2]....
        /*005c*/ 	.word	0x00000450


	//   ....[3]....
        /*0060*/ 	.word	0x00000500


	//   ....[4]....
        /*0064*/ 	.word	0x000005b0


	//   ....[5]....
        /*0068*/ 	.word	0x00000660


	//   ....[6]....
        /*006c*/ 	.word	0x00000710


	//   ....[7]....
        /*0070*/ 	.word	0x000007c0


	//   ....[8]....
        /*0074*/ 	.word	0x00000870


	//   ....[9]....
        /*0078*/ 	.word	0x00000920


	//   ....[10]....
        /*007c*/ 	.word	0x000009d0


	//   ....[11]....
        /*0080*/ 	.word	0x00000a80


	//   ....[12]....
        /*0084*/ 	.word	0x00000b30


	//   ....[13]....
        /*0088*/ 	.word	0x00000be0


	//   ....[14]....
        /*008c*/ 	.word	0x00000c90


	//   ....[15]....
        /*0090*/ 	.word	0x00000d40


	//   ....[16]....
        /*0094*/ 	.word	0x00000f00


	//   ....[17]....
        /*0098*/ 	.word	0x00001000


	//   ....[18]....
        /*009c*/ 	.word	0x000010c0


	//   ....[19]....
        /*00a0*/ 	.word	0x00001170


	//   ....[20]....
        /*00a4*/ 	.word	0x00001220


	//   ....[21]....
        /*00a8*/ 	.word	0x000012d0


	//   ....[22]....
        /*00ac*/ 	.word	0x00001380


	//   ....[23]....
        /*00b0*/ 	.word	0x00001430


	//   ....[24]....
        /*00b4*/ 	.word	0x00001580


	//   ....[25]....
        /*00b8*/ 	.word	0x00001680


	//   ....[26]....
        /*00bc*/ 	.word	0x00001740


	//   ....[27]....
        /*00c0*/ 	.word	0x000017f0


	//   ....[28]....
        /*00c4*/ 	.word	0x00001940


	//   ....[29]....
        /*00c8*/ 	.word	0x00001aa0


	//   ....[30]....
        /*00cc*/ 	.word	0x00001b70


	//   ....[31]....
        /*00d0*/ 	.word	0x00001bf0


	//   ....[32]....
        /*00d4*/ 	.word	0x00001d50


	//   ....[33]....
        /*00d8*/ 	.word	0x00001dc0


	//   ....[34]....
        /*00dc*/ 	.word	0x00001e30


	//   ....[35]....
        /*00e0*/ 	.word	0x00001ea0


	//   ....[36]....
        /*00e4*/ 	.word	0x00001fb0


	//----- nvinfo : EIATTR_EXIT_INSTR_OFFSETS
	.align		4
.L_93:
        /*00e8*/ 	.byte	0x04, 0x1c
        /*00ea*/ 	.short	(.L_95 - .L_94)


	//   ....[0]....
.L_94:
        /*00ec*/ 	.word	0x00000080


	//   ....[1]....
        /*00f0*/ 	.word	0x00001c30


	//   ....[2]....
        /*00f4*/ 	.word	0x00001ef0


	//   ....[3]....
        /*00f8*/ 	.word	0x00001fe0


	//----- nvinfo : EIATTR_CRS_STACK_SIZE
	.align		4
.L_95:
        /*00fc*/ 	.byte	0x04, 0x1e
        /*00fe*/ 	.short	(.L_97 - .L_96)
.L_96:
        /*0100*/ 	.word	0x00000000


	//----- nvinfo : EIATTR_CBANK_PARAM_SIZE
	.align		4
.L_97:
        /*0104*/ 	.byte	0x03, 0x19
        /*0106*/ 	.short	0x0010


	//----- nvinfo : EIATTR_PARAM_CBANK
	.align		4
        /*0108*/ 	.byte	0x04, 0x0a
        /*010a*/ 	.short	(.L_99 - .L_98)
	.align		4
.L_98:
        /*010c*/ 	.word	index@(.nv.constant0._Z12print_matrixPfii)
        /*0110*/ 	.short	0x0380
        /*0112*/ 	.short	0x0010


	//----- nvinfo : EIATTR_SW_WAR
	.align		4
.L_99:
        /*0114*/ 	.byte	0x04, 0x36
        /*0116*/ 	.short	(.L_101 - .L_100)
.L_100:
        /*0118*/ 	.word	0x00000008
.L_101:


//--------------------- .nv.info._Z13Matrix_wt_sumPfiS_ --------------------------
	.section	.nv.info._Z13Matrix_wt_sumPfiS_,"",@"SHT_CUDA_INFO"
	.sectionflags	@""
	.align	4


	//----- nvinfo : EIATTR_CUDA_API_VERSION
	.align		4
        /*0000*/ 	.byte	0x04, 0x37
        /*0002*/ 	.short	(.L_103 - .L_102)
.L_102:
        /*0004*/ 	.word	0x00000082


	//----- nvinfo : EIATTR_KPARAM_INFO
	.align		4
.L_103:
        /*0008*/ 	.byte	0x04, 0x17
        /*000a*/ 	.short	(.L_105 - .L_104)
.L_104:
        /*000c*/ 	.word	0x00000000
        /*0010*/ 	.short	0x0002
        /*0012*/ 	.short	0x0010
        /*0014*/ 	.byte	0x00, 0xf5, 0x21, 0x00


	//----- nvinfo : EIATTR_KPARAM_INFO
	.align		4
.L_105:
        /*0018*/ 	.byte	0x04, 0x17
        /*001a*/ 	.short	(.L_107 - .L_106)
.L_106:
        /*001c*/ 	.word	0x00000000
        /*0020*/ 	.short	0x0001
        /*0022*/ 	.short	0x0008
        /*0024*/ 	.byte	0x00, 0xf0, 0x11, 0x00


	//----- nvinfo : EIATTR_KPARAM_INFO
	.align		4
.L_107:
        /*0028*/ 	.byte	0x04, 0x17
        /*002a*/ 	.short	(.L_109 - .L_108)
.L_108:
        /*002c*/ 	.word	0x00000000
        /*0030*/ 	.short	0x0000
        /*0032*/ 	.short	0x0000
        /*0034*/ 	.byte	0x00, 0xf5, 0x21, 0x00


	//----- nvinfo : EIATTR_SPARSE_MMA_MASK
	.align		4
.L_109:
        /*0038*/ 	.byte	0x03, 0x50
        /*003a*/ 	.short	0x0000


	//----- nvinfo : EIATTR_MAXREG_COUNT
	.align		4
        /*003c*/ 	.byte	0x03, 0x1b
        /*003e*/ 	.short	0x00ff


	//----- nvinfo : EIATTR_MERCURY_ISA_VERSION
	.align		4
        /*0040*/ 	.byte	0x03, 0x5f
        /*0042*/ 	.short	0x0101


	//----- nvinfo : EIATTR_VRC_CTA_INIT_COUNT
	.align		4
        /*0044*/ 	.byte	0x02, 0x4a
	.zero		1
	.zero		1


	//----- nvinfo : EIATTR_EXIT_INSTR_OFFSETS
	.align		4
        /*0048*/ 	.byte	0x04, 0x1c
        /*004a*/ 	.short	(.L_111 - .L_110)


	//   ....[0]....
.L_110:
        /*004c*/ 	.word	0x00000090


	//   ....[1]....
        /*0050*/ 	.word	0x00000500


	//   ....[2]....
        /*0054*/ 	.word	0x00000700


	//   ....[3]....
        /*0058*/ 	.word	0x00000840


	//   ....[4]....
        /*005c*/ 	.word	0x00000900


	//----- nvinfo : EIATTR_CBANK_PARAM_SIZE
	.align		4
.L_111:
        /*0060*/ 	.byte	0x03, 0x19
        /*0062*/ 	.short	0x0018


	//----- nvinfo : EIATTR_PARAM_CBANK
	.align		4
        /*0064*/ 	.byte	0x04, 0x0a
        /*0066*/ 	.short	(.L_113 - .L_112)
	.align		4
.L_112:
        /*0068*/ 	.word	index@(.nv.constant0._Z13Matrix_wt_sumPfiS_)
        /*006c*/ 	.short	0x0380
        /*006e*/ 	.short	0x0018


	//----- nvinfo : EIATTR_SW_WAR
	.align		4
.L_113:
        /*0070*/ 	.byte	0x04, 0x36
        /*0072*/ 	.short	(.L_115 - .L_114)
.L_114:
        /*0074*/ 	.word	0x00000008
.L_115:


//--------------------- .nv.info._Z11fc_2_kernelPfS_S_S_ --------------------------
	.section	.nv.info._Z11fc_2_kernelPfS_S_S_,"",@"SHT_CUDA_INFO"
	.sectionflags	@""
	.align	4


	//----- nvinfo : EIATTR_CUDA_API_VERSION
	.align		4
        /*0000*/ 	.byte	0x04, 0x37
        /*0002*/ 	.short	(.L_117 - .L_116)
.L_116:
        /*0004*/ 	.word	0x00000082


	//----- nvinfo : EIATTR_KPARAM_INFO
	.align		4
.L_117:
        /*0008*/ 	.byte	0x04, 0x17
        /*000a*/ 	.short	(.L_119 - .L_118)
.L_118:
        /*000c*/ 	.word	0x00000000
        /*0010*/ 	.short	0x0003
        /*0012*/ 	.short	0x0018
        /*0014*/ 	.byte	0x00, 0xf5, 0x21, 0x00


	//----- nvinfo : EIATTR_KPARAM_INFO
	.align		4
.L_119:
        /*0018*/ 	.byte	0x04, 0x17
        /*001a*/ 	.short	(.L_121 - .L_120)
.L_120:
        /*001c*/ 	.word	0x00000000
        /*0020*/ 	.short	0x0002
        /*0022*/ 	.short	0x0010
        /*0024*/ 	.byte	0x00, 0xf5, 0x21, 0x00


	//----- nvinfo : EIATTR_KPARAM_INFO
	.align		4
.L_121:
        /*0028*/ 	.byte	0x04, 0x17
        /*002a*/ 	.short	(.L_123 - .L_122)
.L_122:
        /*002c*/ 	.word	0x00000000
        /*0030*/ 	.short	0x0001
        /*0032*/ 	.short	0x0008
        /*0034*/ 	.byte	0x00, 0xf5, 0x21, 0x00


	//----- nvinfo : EIATTR_KPARAM_INFO
	.align		4
.L_123:
        /*0038*/ 	.byte	0x04, 0x17
        /*003a*/ 	.short	(.L_125 - .L_124)
.L_124:
        /*003c*/ 	.word	0x00000000
        /*0040*/ 	.short	0x0000
        /*0042*/ 	.short	0x0000
        /*0044*/ 	.byte	0x00, 0xf5, 0x21, 0x00


	//----- nvinfo : EIATTR_SPARSE_MMA_MASK
	.align		4
.L_125:
        /*0048*/ 	.byte	0x03, 0x50
        /*004a*/ 	.short	0x0000


	//----- nvinfo : EIATTR_MAXREG_COUNT
	.align		4
        /*004c*/ 	.byte	0x03, 0x1b
        /*004e*/ 	.short	0x00ff


	//----- nvinfo : EIATTR_MERCURY_ISA_VERSION
	.align		4
        /*0050*/ 	.byte	0x03, 0x5f
        /*0052*/ 	.short	0x0101


	//----- nvinfo : EIATTR_VRC_CTA_INIT_COUNT
	.align		4
        /*0054*/ 	.byte	0x02, 0x4a
	.zero		1
	.zero		1


	//----- nvinfo : EIATTR_EXIT_INSTR_OFFSETS
	.align		4
        /*0058*/ 	.byte	0x04, 0x1c
        /*005a*/ 	.short	(.L_127 - .L_126)


	//   ....[0]....
.L_126:
        /*005c*/ 	.word	0x00000100


	//   ....[1]....
        /*0060*/ 	.word	0x00000150


	//----- nvinfo : EIATTR_CBANK_PARAM_SIZE
	.align		4
.L_127:
        /*0064*/ 	.byte	0x03, 0x19
        /*0066*/ 	.short	0x0020


	//----- nvinfo : EIATTR_PARAM_CBANK
	.align		4
        /*0068*/ 	.byte	0x04, 0x0a
        /*006a*/ 	.short	(.L_129 - .L_128)
	.align		4
.L_128:
        /*006c*/ 	.word	index@(.nv.constant0._Z11fc_2_kernelPfS_S_S_)
        /*0070*/ 	.short	0x0380
        /*0072*/ 	.short	0x0020


	//----- nvinfo : EIATTR_SW_WAR
	.align		4
.L_129:
        /*0074*/ 	.byte	0x04, 0x36
        /*0076*/ 	.short	(.L_131 - .L_130)
.L_130:
        /*0078*/ 	.word	0x00000008
.L_131:


//--------------------- .nv.info._Z8RelU_fc1Pf    --------------------------
	.section	.nv.info._Z8RelU_fc1Pf,"",@"SHT_CUDA_INFO"
	.sectionflags	@""
	.align	4


	//----- nvinfo : EIATTR_CUDA_API_VERSION
	.align		4
        /*0000*/ 	.byte	0x04, 0x37
        /*0002*/ 	.short	(.L_133 - .L_132)
.L_132:
        /*0004*/ 	.word	0x00000082


	//----- nvinfo : EIATTR_KPARAM_INFO
	.align		4
.L_133:
        /*0008*/ 	.byte	0x04, 0x17
        /*000a*/ 	.short	(.L_135 - .L_134)
.L_134:
        /*000c*/ 	.word	0x00000000
        /*0010*/ 	.short	0x0000
        /*0012*/ 	.short	0x0000
        /*0014*/ 	.byte	0x00, 0xf5, 0x21, 0x00


	//----- nvinfo : EIATTR_SPARSE_MMA_MASK
	.align		4
.L_135:
        /*0018*/ 	.byte	0x03, 0x50
        /*001a*/ 	.short	0x0000


	//----- nvinfo : EIATTR_MAXREG_COUNT
	.align		4
        /*001c*/ 	.byte	0x03, 0x1b
        /*001e*/ 	.short	0x00ff


	//----- nvinfo : EIATTR_MERCURY_ISA_VERSION
	.align		4
        /*0020*/ 	.byte	0x03, 0x5f
        /*0022*/ 	.short	0x0101


	//----- nvinfo : EIATTR_VRC_CTA_INIT_COUNT
	.align		4
        /*0024*/ 	.byte	0x02, 0x4a
	.zero		1
	.zero		1


	//----- nvinfo : EIATTR_EXIT_INSTR_OFFSETS
	.align		4
        /*0028*/ 	.byte	0x04, 0x1c
        /*002a*/ 	.short	(.L_137 - .L_136)


	//   ....[0]....
.L_136:
        /*002c*/ 	.word	0x00000070


	//   ....[1]....
        /*0030*/ 	.word	0x00000090


	//----- nvinfo : EIATTR_CBANK_PARAM_SIZE
	.align		4
.L_137:
        /*0034*/ 	.byte	0x03, 0x19
        /*0036*/ 	.short	0x0008


	//----- nvinfo : EIATTR_PARAM_CBANK
	.align		4
        /*0038*/ 	.byte	0x04, 0x0a
        /*003a*/ 	.short	(.L_139 - .L_138)
	.align		4
.L_138:
        /*003c*/ 	.word	index@(.nv.constant0._Z8RelU_fc1Pf)
        /*0040*/ 	.short	0x0380
        /*0042*/ 	.short	0x0008


	//----- nvinfo : EIATTR_SW_WAR
	.align		4
.L_139:
        /*0044*/ 	.byte	0x04, 0x36
        /*0046*/ 	.short	(.L_141 - .L_140)
.L_140:
        /*0048*/ 	.word	0x00000008
.L_141:


//--------------------- .nv.info._Z11fc_1_kernelPfS_S_S_ --------------------------
	.section	.nv.info._Z11fc_1_kernelPfS_S_S_,"",@"SHT_CUDA_INFO"
	.sectionflags	@""
	.align	4


	//----- nvinfo : EIATTR_CUDA_API_VERSION
	.align		4
        /*0000*/ 	.byte	0x04, 0x37
        /*0002*/ 	.short	(.L_143 - .L_142)
.L_142:
        /*0004*/ 	.word	0x00000082


	//----- nvinfo : EIATTR_KPARAM_INFO
	.align		4
.L_143:
        /*0008*/ 	.byte	0x04, 0x17
        /*000a*/ 	.short	(.L_145 - .L_144)
.L_144:
        /*000c*/ 	.word	0x00000000
        /*0010*/ 	.short	0x0003
        /*0012*/ 	.short	0x0018
        /*0014*/ 	.byte	0x00, 0xf5, 0x21, 0x00


	//----- nvinfo : EIATTR_KPARAM_INFO
	.align		4
.L_145:
        /*0018*/ 	.byte	0x04, 0x17
        /*001a*/ 	.short	(.L_147 - .L_146)
.L_146:
        /*001c*/ 	.word	0x00000000
        /*0020*/ 	.short	0x0002
        /*0022*/ 	.short	0x0010
        /*0024*/ 	.byte	0x00, 0xf5, 0x21, 0x00


	//----- nvinfo : EIATTR_KPARAM_INFO
	.align		4
.L_147:
        /*0028*/ 	.byte	0x04, 0x17
        /*002a*/ 	.short	(.L_149 - .L_148)
.L_148:
        /*002c*/ 	.word	0x00000000
        /*0030*/ 	.short	0x0001
        /*0032*/ 	.short	0x0008
        /*0034*/ 	.byte	0x00, 0xf5, 0x21, 0x00


	//----- nvinfo : EIATTR_KPARAM_INFO
	.align		4
.L_149:
        /*0038*/ 	.byte	0x04, 0x17
        /*003a*/ 	.short	(.L_151 - .L_150)
.L_150:
        /*003c*/ 	.word	0x00000000
        /*0040*/ 	.short	0x0000
        /*0042*/ 	.short	0x0000
        /*0044*/ 	.byte	0x00, 0xf5, 0x21, 0x00


	//----- nvinfo : EIATTR_SPARSE_MMA_MASK
	.align		4
.L_151:
        /*0048*/ 	.byte	0x03, 0x50
        /*004a*/ 	.short	0x0000


	//----- nvinfo : EIATTR_MAXREG_COUNT
	.align		4
        /*004c*/ 	.byte	0x03, 0x1b
        /*004e*/ 	.short	0x00ff


	//----- nvinfo : EIATTR_MERCURY_ISA_VERSION
	.align		4
        /*0050*/ 	.byte	0x03, 0x5f
        /*0052*/ 	.short	0x0101


	//----- nvinfo : EIATTR_VRC_CTA_INIT_COUNT
	.align		4
        /*0054*/ 	.byte	0x02, 0x4a
	.zero		1
	.zero		1


	//----- nvinfo : EIATTR_EXIT_INSTR_OFFSETS
	.align		4
        /*0058*/ 	.byte	0x04, 0x1c
        /*005a*/ 	.short	(.L_153 - .L_152)


	//   ....[0]....
.L_152:
        /*005c*/ 	.word	0x00000140


	//   ....[1]....
        /*0060*/ 	.word	0x00000190


	//----- nvinfo : EIATTR_CBANK_PARAM_SIZE
	.align		4
.L_153:
        /*0064*/ 	.byte	0x03, 0x19
        /*0066*/ 	.short	0x0020


	//----- nvinfo : EIATTR_PARAM_CBANK
	.align		4
        /*0068*/ 	.byte	0x04, 0x0a
        /*006a*/ 	.short	(.L_155 - .L_154)
	.align		4
.L_154:
        /*006c*/ 	.word	index@(.nv.constant0._Z11fc_1_kernelPfS_S_S_)
        /*0070*/ 	.short	0x0380
        /*0072*/ 	.short	0x0020


	//----- nvinfo : EIATTR_SW_WAR
	.align		4
.L_155:
        /*0074*/ 	.byte	0x04, 0x36
        /*0076*/ 	.short	(.L_157 - .L_156)
.L_156:
        /*0078*/ 	.word	0x00000008
.L_157:


//--------------------- .nv.info._Z16maxpool_2_kernelPfS_ --------------------------
	.section	.nv.info._Z16maxpool_2_kernelPfS_,"",@"SHT_CUDA_INFO"
	.sectionflags	@""
	.align	4


	//----- nvinfo : EIATTR_CUDA_API_VERSION
	.align		4
        /*0000*/ 	.byte	0x04, 0x37
        /*0002*/ 	.short	(.L_159 - .L_158)
.L_158:
        /*0004*/ 	.word	0x00000082


	//----- nvinfo : EIATTR_KPARAM_INFO
	.align		4
.L_159:
        /*0008*/ 	.byte	0x04, 0x17
        /*000a*/ 	.short	(.L_161 - .L_160)
.L_160:
        /*000c*/ 	.word	0x00000000
        /*0010*/ 	.short	0x0001
        /*0012*/ 	.short	0x0008
        /*0014*/ 	.byte	0x00, 0xf5, 0x21, 0x00


	//----- nvinfo : EIATTR_KPARAM_INFO
	.align		4
.L_161:
        /*0018*/ 	.byte	0x04, 0x17
        /*001a*/ 	.short	(.L_163 - .L_162)
.L_162:
        /*001c*/ 	.word	0x00000000
        /*0020*/ 	.short	0x0000
        /*0022*/ 	.short	0x0000
        /*0024*/ 	.byte	0x00, 0xf5, 0x21, 0x00


	//----- nvinfo : EIATTR_SPARSE_MMA_MASK
	.align		4
.L_163:
        /*0028*/ 	.byte	0x03, 0x50
        /*002a*/ 	.short	0x0000


	//----- nvinfo : EIATTR_MAXREG_COUNT
	.align		4
        /*002c*/ 	.byte	0x03, 0x1b
        /*002e*/ 	.short	0x00ff


	//----- nvinfo : EIATTR_MERCURY_ISA_VERSION
	.align		4
        /*0030*/ 	.byte	0x03, 0x5f
        /*0032*/ 	.short	0x0101


	//----- nvinfo : EIATTR_VRC_CTA_INIT_COUNT
	.align		4
        /*0034*/ 	.byte	0x02, 0x4a
	.zero		1
	.zero		1


	//----- nvinfo : EIATTR_EXIT_INSTR_OFFSETS
	.align		4
        /*0038*/ 	.byte	0x04, 0x1c
        /*003a*/ 	.short	(.L_165 - .L_164)


	//   ....[0]....
.L_164:
        /*003c*/ 	.word	0x00000150


	//----- nvinfo : EIATTR_CBANK_PARAM_SIZE
	.align		4
.L_165:
        /*0040*/ 	.byte	0x03, 0x19
        /*0042*/ 	.short	0x0010


	//----- nvinfo : EIATTR_PARAM_CBANK
	.align		4
        /*0044*/ 	.byte	0x04, 0x0a
        /*0046*/ 	.short	(.L_167 - .L_166)
	.align		4
.L_166:
        /*0048*/ 	.word	index@(.nv.constant0._Z16maxpool_2_kernelPfS_)
        /*004c*/ 	.short	0x0380
        /*004e*/ 	.short	0x0010


	//----- nvinfo : EIATTR_SW_WAR
	.align		4
.L_167:
        /*0050*/ 	.byte	0x04, 0x36
        /*0052*/ 	.short	(.L_169 - .L_168)
.L_168:
        /*0054*/ 	.word	0x00000008
.L_169:


//--------------------- .nv.info._Z12conv2_kernelPfS_S_S_ --------------------------
	.section	.nv.info._Z12conv2_kernelPfS_S_S_,"",@"SHT_CUDA_INFO"
	.sectionflags	@""
	.align	4


	//----- nvinfo : EIATTR_CUDA_API_VERSION
	.align		4
        /*0000*/ 	.byte	0x04, 0x37
        /*0002*/ 	.short	(.L_171 - .L_170)
.L_170:
        /*0004*/ 	.word	0x00000082


	//----- nvinfo : EIATTR_KPARAM_INFO
	.align		4
.L_171:
        /*0008*/ 	.byte	0x04, 0x17
        /*000a*/ 	.short	(.L_173 - .L_172)
.L_172:
        /*000c*/ 	.word	0x00000000
        /*0010*/ 	.short	0x0003
        /*0012*/ 	.short	0x0018
        /*0014*/ 	.byte	0x00, 0xf5, 0x21, 0x00


	//----- nvinfo : EIATTR_KPARAM_INFO
	.align		4
.L_173:
        /*0018*/ 	.byte	0x04, 0x17
        /*001a*/ 	.short	(.L_175 - .L_174)
.L_174:
        /*001c*/ 	.word	0x00000000
        /*0020*/ 	.short	0x0002
        /*0022*/ 	.short	0x0010
        /*0024*/ 	.byte	0x00, 0xf5, 0x21, 0x00


	//----- nvinfo : EIATTR_KPARAM_INFO
	.align		4
.L_175:
        /*0028*/ 	.byte	0x04, 0x17
        /*002a*/ 	.short	(.L_177 - .L_176)
.L_176:
        /*002c*/ 	.word	0x00000000
        /*0030*/ 	.short	0x0001
        /*0032*/ 	.short	0x0008
        /*0034*/ 	.byte	0x00, 0xf5, 0x21, 0x00


	//----- nvinfo : EIATTR_KPARAM_INFO
	.align		4
.L_177:
        /*0038*/ 	.byte	0x04, 0x17
        /*003a*/ 	.short	(.L_179 - .L_178)
.L_178:
        /*003c*/ 	.word	0x00000000
        /*0040*/ 	.short	0x0000
        /*0042*/ 	.short	0x0000
        /*0044*/ 	.byte	0x00, 0xf5, 0x21, 0x00


	//----- nvinfo : EIATTR_SPARSE_MMA_MASK
	.align		4
.L_179:
        /*0048*/ 	.byte	0x03, 0x50
        /*004a*/ 	.short	0x0000


	//----- nvinfo : EIATTR_MAXREG_COUNT
	.align		4
        /*004c*/ 	.byte	0x03, 0x1b
        /*004e*/ 	.short	0x00ff


	//----- nvinfo : EIATTR_MERCURY_ISA_VERSION
	.align		4
        /*0050*/ 	.byte	0x03, 0x5f
        /*0052*/ 	.short	0x0101


	//----- nvinfo : EIATTR_VRC_CTA_INIT_COUNT
	.align		4
        /*0054*/ 	.byte	0x02, 0x4a
	.zero		1
	.zero		1


	//----- nvinfo : EIATTR_EXIT_INSTR_OFFSETS
	.align		4
        /*0058*/ 	.byte	0x04, 0x1c
        /*005a*/ 	.short	(.L_181 - .L_180)


	//   ....[0]....
.L_180:
        /*005c*/ 	.word	0x000005f0


	//   ....[1]....
        /*0060*/ 	.word	0x00000640


	//----- nvinfo : EIATTR_CBANK_PARAM_SIZE
	.align		4
.L_181:
        /*0064*/ 	.byte	0x03, 0x19
        /*0066*/ 	.short	0x0020


	//----- nvinfo : EIATTR_PARAM_CBANK
	.align		4
        /*0068*/ 	.byte	0x04, 0x0a
        /*006a*/ 	.short	(.L_183 - .L_182)
	.align		4
.L_182:
        /*006c*/ 	.word	index@(.nv.constant0._Z12conv2_kernelPfS_S_S_)
        /*0070*/ 	.short	0x0380
        /*0072*/ 	.short	0x0020


	//----- nvinfo : EIATTR_SW_WAR
	.align		4
.L_183:
        /*0074*/ 	.byte	0x04, 0x36
        /*0076*/ 	.short	(.L_185 - .L_184)
.L_184:
        /*0078*/ 	.word	0x00000008
.L_185:


//--------------------- .nv.info._Z16maxpool_1_kernelPfS_ --------------------------
	.section	.nv.info._Z16maxpool_1_kernelPfS_,"",@"SHT_CUDA_INFO"
	.sectionflags	@""
	.align	4


	//----- nvinfo : EIATTR_CUDA_API_VERSION
	.align		4
        /*0000*/ 	.byte	0x04, 0x37
        /*0002*/ 	.short	(.L_187 - .L_186)
.L_186:
        /*0004*/ 	.word	0x00000082


	//----- nvinfo : EIATTR_KPARAM_INFO
	.align		4
.L_187:
        /*0008*/ 	.byte	0x04, 0x17
        /*000a*/ 	.short	(.L_189 - .L_188)
.L_188:
        /*000c*/ 	.word	0x00000000
        /*0010*/ 	.short	0x0001
        /*0012*/ 	.short	0x0008
        /*0014*/ 	.byte	0x00, 0xf5, 0x21, 0x00


	//----- nvinfo : EIATTR_KPARAM_INFO
	.align		4
.L_189:
        /*0018*/ 	.byte	0x04, 0x17
        /*001a*/ 	.short	(.L_191 - .L_190)
.L_190:
        /*001c*/ 	.word	0x00000000
        /*0020*/ 	.short	0x0000
        /*0022*/ 	.short	0x0000
        /*0024*/ 	.byte	0x00, 0xf5, 0x21, 0x00


	//----- nvinfo : EIATTR_SPARSE_MMA_MASK
	.align		4
.L_191:
        /*0028*/ 	.byte	0x03, 0x50
        /*002a*/ 	.short	0x0000


	//----- nvinfo : EIATTR_MAXREG_COUNT
	.align		4
        /*002c*/ 	.byte	0x03, 0x1b
        /*002e*/ 	.short	0x00ff


	//----- nvinfo : EIATTR_MERCURY_ISA_VERSION
	.align		4
        /*0030*/ 	.byte	0x03, 0x5f
        /*0032*/ 	.short	0x0101


	//----- nvinfo : EIATTR_VRC_CTA_INIT_COUNT
	.align		4
        /*0034*/ 	.byte	0x02, 0x4a
	.zero		1
	.zero		1


	//----- nvinfo : EIATTR_EXIT_INSTR_OFFSETS
	.align		4
        /*0038*/ 	.byte	0x04, 0x1c
        /*003a*/ 	.short	(.L_193 - .L_192)


	//   ....[0]....
.L_192:
        /*003c*/ 	.word	0x00000150


	//----- nvinfo : EIATTR_CBANK_PARAM_SIZE
	.align		4
.L_193:
        /*0040*/ 	.byte	0x03, 0x19
        /*0042*/ 	.short	0x0010


	//----- nvinfo : EIATTR_PARAM_CBANK
	.align		4
        /*0044*/ 	.byte	0x04, 0x0a
        /*0046*/ 	.short	(.L_195 - .L_194)
	.align		4
.L_194:
        /*0048*/ 	.word	index@(.nv.constant0._Z16maxpool_1_kernelPfS_)
        /*004c*/ 	.short	0x0380
        /*004e*/ 	.short	0x0010


	//----- nvinfo : EIATTR_SW_WAR
	.align		4
.L_195:
        /*0050*/ 	.byte	0x04, 0x36
        /*0052*/ 	.short	(.L_197 - .L_196)
.L_196:
        /*0054*/ 	.word	0x00000008
.L_197:


//--------------------- .nv.info._Z12conv1_kernelPfS_S_S_ --------------------------
	.section	.nv.info._Z12conv1_kernelPfS_S_S_,"",@"SHT_CUDA_INFO"
	.sectionflags	@""
	.align	4


	//----- nvinfo : EIATTR_CUDA_API_VERSION
	.align		4
        /*0000*/ 	.byte	0x04, 0x37
        /*0002*/ 	.short	(.L_199 - .L_198)
.L_198:
        /*0004*/ 	.word	0x00000082


	//----- nvinfo : EIATTR_KPARAM_INFO
	.align		4
.L_199:
        /*0008*/ 	.byte	0x04, 0x17
        /*000a*/ 	.short	(.L_201 - .L_200)
.L_200:
        /*000c*/ 	.word	0x00000000
        /*0010*/ 	.short	0x0003
        /*0012*/ 	.short	0x0018
        /*0014*/ 	.byte	0x00, 0xf5, 0x21, 0x00


	//----- nvinfo : EIATTR_KPARAM_INFO
	.align		4
.L_201:
        /*0018*/ 	.byte	0x04, 0x17
        /*001a*/ 	.short	(.L_203 - .L_202)
.L_202:
        /*001c*/ 	.word	0x00000000
        /*0020*/ 	.short	0x0002
        /*0022*/ 	.short	0x0010
        /*0024*/ 	.byte	0x00, 0xf5, 0x21, 0x00


	//----- nvinfo : EIATTR_KPARAM_INFO
	.align		4
.L_203:
        /*0028*/ 	.byte	0x04, 0x17
        /*002a*/ 	.short	(.L_205 - .L_204)
.L_204:
        /*002c*/ 	.word	0x00000000
        /*0030*/ 	.short	0x0001
        /*0032*/ 	.short	0x0008
        /*0034*/ 	.byte	0x00, 0xf5, 0x21, 0x00


	//----- nvinfo : EIATTR_KPARAM_INFO
	.align		4
.L_205:
        /*0038*/ 	.byte	0x04, 0x17
        /*003a*/ 	.short	(.L_207 - .L_206)
.L_206:
        /*003c*/ 	.word	0x00000000
        /*0040*/ 	.short	0x0000
        /*0042*/ 	.short	0x0000
        /*0044*/ 	.byte	0x00, 0xf5, 0x21, 0x00


	//----- nvinfo : EIATTR_SPARSE_MMA_MASK
	.align		4
.L_207:
        /*0048*/ 	.byte	0x03, 0x50
        /*004a*/ 	.short	0x0000


	//----- nvinfo : EIATTR_MAXREG_COUNT
	.align		4
        /*004c*/ 	.byte	0x03, 0x1b
        /*004e*/ 	.short	0x00ff


	//----- nvinfo : EIATTR_MERCURY_ISA_VERSION
	.align		4
        /*0050*/ 	.byte	0x03, 0x5f
        /*0052*/ 	.short	0x0101


	//----- nvinfo : EIATTR_VRC_CTA_INIT_COUNT
	.align		4
        /*0054*/ 	.byte	0x02, 0x4a
	.zero		1
	.zero		1


	//----- nvinfo : EIATTR_EXIT_INSTR_OFFSETS
	.align		4
        /*0058*/ 	.byte	0x04, 0x1c
        /*005a*/ 	.short	(.L_209 - .L_208)


	//   ....[0]....
.L_208:
        /*005c*/ 	.word	0x000005f0


	//----- nvinfo : EIATTR_CBANK_PARAM_SIZE
	.align		4
.L_209:
        /*0060*/ 	.byte	0x03, 0x19
        /*0062*/ 	.short	0x0020


	//----- nvinfo : EIATTR_PARAM_CBANK
	.align		4
        /*0064*/ 	.byte	0x04, 0x0a
        /*0066*/ 	.short	(.L_211 - .L_210)
	.align		4
.L_210:
        /*0068*/ 	.word	index@(.nv.constant0._Z12conv1_kernelPfS_S_S_)
        /*006c*/ 	.short	0x0380
        /*006e*/ 	.short	0x0020


	//----- nvinfo : EIATTR_SW_WAR
	.align		4
.L_211:
        /*0070*/ 	.byte	0x04, 0x36
        /*0072*/ 	.short	(.L_213 - .L_212)
.L_212:
        /*0074*/ 	.word	0x00000008
.L_213:


//--------------------- .nv.info._Z11ReLU_kernelPfS_ii --------------------------
	.section	.nv.info._Z11ReLU_kernelPfS_ii,"",@"SHT_CUDA_INFO"
	.sectionflags	@""
	.align	4


	//----- nvinfo : EIATTR_CUDA_API_VERSION
	.align		4
        /*0000*/ 	.byte	0x04, 0x37
        /*0002*/ 	.short	(.L_215 - .L_214)
.L_214:
        /*0004*/ 	.word	0x00000082


	//----- nvinfo : EIATTR_KPARAM_INFO
	.align		4
.L_215:
        /*0008*/ 	.byte	0x04, 0x17
        /*000a*/ 	.short	(.L_217 - .L_216)
.L_216:
        /*000c*/ 	.word	0x00000000
        /*0010*/ 	.short	0x0003
        /*0012*/ 	.short	0x0014
        /*0014*/ 	.byte	0x00, 0xf0, 0x11, 0x00


	//----- nvinfo : EIATTR_KPARAM_INFO
	.align		4
.L_217:
        /*0018*/ 	.byte	0x04, 0x17
        /*001a*/ 	.short	(.L_219 - .L_218)
.L_218:
        /*001c*/ 	.word	0x00000000
        /*0020*/ 	.short	0x0002
        /*0022*/ 	.short	0x0010
        /*0024*/ 	.byte	0x00, 0xf0, 0x11, 0x00


	//----- nvinfo : EIATTR_KPARAM_INFO
	.align		4
.L_219:
        /*0028*/ 	.byte	0x04, 0x17
        /*002a*/ 	.short	(.L_221 - .L_220)
.L_220:
        /*002c*/ 	.word	0x00000000
        /*0030*/ 	.short	0x0001
        /*0032*/ 	.short	0x0008
        /*0034*/ 	.byte	0x00, 0xf5, 0x21, 0x00


	//----- nvinfo : EIATTR_KPARAM_INFO
	.align		4
.L_221:
        /*0038*/ 	.byte	0x04, 0x17
        /*003a*/ 	.short	(.L_223 - .L_222)
.L_222:
        /*003c*/ 	.word	0x00000000
        /*0040*/ 	.short	0x0000
        /*0042*/ 	.short	0x0000
        /*0044*/ 	.byte	0x00, 0xf5, 0x21, 0x00


	//----- nvinfo : EIATTR_SPARSE_MMA_MASK
	.align		4
.L_223:
        /*0048*/ 	.byte	0x03, 0x50
        /*004a*/ 	.short	0x0000


	//----- nvinfo : EIATTR_MAXREG_COUNT
	.align		4
        /*004c*/ 	.byte	0x03, 0x1b
        /*004e*/ 	.short	0x00ff


	//----- nvinfo : EIATTR_MERCURY_ISA_VERSION
	.align		4
        /*0050*/ 	.byte	0x03, 0x5f
        /*0052*/ 	.short	0x0101


	//----- nvinfo : EIATTR_VRC_CTA_INIT_COUNT
	.align		4
        /*0054*/ 	.byte	0x02, 0x4a
	.zero		1
	.zero		1


	//----- nvinfo : EIATTR_EXIT_INSTR_OFFSETS
	.align		4
        /*0058*/ 	.byte	0x04, 0x1c
        /*005a*/ 	.short	(.L_225 - .L_224)


	//   ....[0]....
.L_224:
        /*005c*/ 	.word	0x000000c0


	//   ....[1]....
        /*0060*/ 	.word	0x00000200


	//----- nvinfo : EIATTR_CBANK_PARAM_SIZE
	.align		4
.L_225:
        /*0064*/ 	.byte	0x03, 0x19
        /*0066*/ 	.short	0x0018


	//----- nvinfo : EIATTR_PARAM_CBANK
	.align		4
        /*0068*/ 	.byte	0x04, 0x0a
        /*006a*/ 	.short	(.L_227 - .L_226)
	.align		4
.L_226:
        /*006c*/ 	.word	index@(.nv.constant0._Z11ReLU_kernelPfS_ii)
        /*0070*/ 	.short	0x0380
        /*0072*/ 	.short	0x0018


	//----- nvinfo : EIATTR_SW_WAR
	.align		4
.L_227:
        /*0074*/ 	.byte	0x04, 0x36
        /*0076*/ 	.short	(.L_229 - .L_228)
.L_228:
        /*0078*/ 	.word	0x00000008
.L_229:


//--------------------- .nv.info._Z17MaxPooling_kernelPfS_ii --------------------------
	.section	.nv.info._Z17MaxPooling_kernelPfS_ii,"",@"SHT_CUDA_INFO"
	.sectionflags	@""
	.align	4


	//----- nvinfo : EIATTR_CUDA_API_VERSION
	.align		4
        /*0000*/ 	.byte	0x04, 0x37
        /*0002*/ 	.short	(.L_231 - .L_230)
.L_230:
        /*0004*/ 	.word	0x00000082


	//----- nvinfo : EIATTR_KPARAM_INFO
	.align		4
.L_231:
        /*0008*/ 	.byte	0x04, 0x17
        /*000a*/ 	.short	(.L_233 - .L_232)
.L_232:
        /*000c*/ 	.word	0x00000000
        /*0010*/ 	.short	0x0003
        /*0012*/ 	.short	0x0014
        /*0014*/ 	.byte	0x00, 0xf0, 0x11, 0x00


	//----- nvinfo : EIATTR_KPARAM_INFO
	.align		4
.L_233:
        /*0018*/ 	.byte	0x04, 0x17
        /*001a*/ 	.short	(.L_235 - .L_234)
.L_234:
        /*001c*/ 	.word	0x00000000
        /*0020*/ 	.short	0x0002
        /*0022*/ 	.short	0x0010
        /*0024*/ 	.byte	0x00, 0xf0, 0x11, 0x00


	//----- nvinfo : EIATTR_KPARAM_INFO
	.align		4
.L_235:
        /*0028*/ 	.byte	0x04, 0x17
        /*002a*/ 	.short	(.L_237 - .L_236)
.L_236:
        /*002c*/ 	.word	0x00000000
        /*0030*/ 	.short	0x0001
        /*0032*/ 	.short	0x0008
        /*0034*/ 	.byte	0x00, 0xf5, 0x21, 0x00


	//----- nvinfo : EIATTR_KPARAM_INFO
	.align		4
.L_237:
        /*0038*/ 	.byte	0x04, 0x17
        /*003a*/ 	.short	(.L_239 - .L_238)
.L_238:
        /*003c*/ 	.word	0x00000000
        /*0040*/ 	.short	0x0000
        /*0042*/ 	.short	0x0000
        /*0044*/ 	.byte	0x00, 0xf5, 0x21, 0x00


	//----- nvinfo : EIATTR_SPARSE_MMA_MASK
	.align		4
.L_239:
        /*0048*/ 	.byte	0x03, 0x50
        /*004a*/ 	.short	0x0000


	//----- nvinfo : EIATTR_MAXREG_COUNT
	.align		4
        /*004c*/ 	.byte	0x03, 0x1b
        /*004e*/ 	.short	0x00ff


	//----- nvinfo : EIATTR_MERCURY_ISA_VERSION
	.align		4
        /*0050*/ 	.byte	0x03, 0x5f
        /*0052*/ 	.short	0x0101


	//----- nvinfo : EIATTR_VRC_CTA_INIT_COUNT
	.align		4
        /*0054*/ 	.byte	0x02, 0x4a
	.zero		1
	.zero		1


	//----- nvinfo : EIATTR_EXIT_INSTR_OFFSETS
	.align		4
        /*0058*/ 	.byte	0x04, 0x1c
        /*005a*/ 	.short	(.L_241 - .L_240)


	//   ....[0]....
.L_240:
        /*005c*/ 	.word	0x00000230


	//   ....[1]....
        /*0060*/ 	.word	0x00000a60


	//----- nvinfo : EIATTR_CRS_STACK_SIZE
	.align		4
.L_241:
        /*0064*/ 	.byte	0x04, 0x1e
        /*0066*/ 	.short	(.L_243 - .L_242)
.L_242:
        /*0068*/ 	.word	0x00000000


	//----- nvinfo : EIATTR_CBANK_PARAM_SIZE
	.align		4
.L_243:
        /*006c*/ 	.byte	0x03, 0x19
        /*006e*/ 	.short	0x0018


	//----- nvinfo : EIATTR_PARAM_CBANK
	.align		4
        /*0070*/ 	.byte	0x04, 0x0a
        /*0072*/ 	.short	(.L_245 - .L_244)
	.align		4
.L_244:
        /*0074*/ 	.word	index@(.nv.constant0._Z17MaxPooling_kernelPfS_ii)
        /*0078*/ 	.short	0x0380
        /*007a*/ 	.short	0x0018


	//----- nvinfo : EIATTR_SW_WAR
	.align		4
.L_245:
        /*007c*/ 	.byte	0x04, 0x36
        /*007e*/ 	.short	(.L_247 - .L_246)
.L_246:
        /*0080*/ 	.word	0x00000008
.L_247:


//--------------------- .nv.info._Z9softmax_2PfS_i --------------------------
	.section	.nv.info._Z9softmax_2PfS_i,"",@"SHT_CUDA_INFO"
	.sectionflags	@""
	.align	4


	//----- nvinfo : EIATTR_CUDA_API_VERSION
	.align		4
        /*0000*/ 	.byte	0x04, 0x37
        /*0002*/ 	.short	(.L_249 - .L_248)
.L_248:
        /*0004*/ 	.word	0x00000082


	//----- nvinfo : EIATTR_KPARAM_INFO
	.align		4
.L_249:
        /*0008*/ 	.byte	0x04, 0x17
        /*000a*/ 	.short	(.L_251 - .L_250)
.L_250:
        /*000c*/ 	.word	0x00000000
        /*0010*/ 	.short	0x0002
        /*0012*/ 	.short	0x0010
        /*0014*/ 	.byte	0x00, 0xf0, 0x11, 0x00


	//----- nvinfo : EIATTR_KPARAM_INFO
	.align		4
.L_251:
        /*0018*/ 	.byte	0x04, 0x17
        /*001a*/ 	.short	(.L_253 - .L_252)
.L_252:
        /*001c*/ 	.word	0x00000000
        /*0020*/ 	.short	0x0001
        /*0022*/ 	.short	0x0008
        /*0024*/ 	.byte	0x00, 0xf5, 0x21, 0x00


	//----- nvinfo : EIATTR_KPARAM_INFO
	.align		4
.L_253:
        /*0028*/ 	.byte	0x04, 0x17
        /*002a*/ 	.short	(.L_255 - .L_254)
.L_254:
        /*002c*/ 	.word	0x00000000
        /*0030*/ 	.short	0x0000
        /*0032*/ 	.short	0x0000
        /*0034*/ 	.byte	0x00, 0xf5, 0x21, 0x00


	//----- nvinfo : EIATTR_SPARSE_MMA_MASK
	.align		4
.L_255:
        /*0038*/ 	.byte	0x03, 0x50
        /*003a*/ 	.short	0x0000


	//----- nvinfo : EIATTR_MAXREG_COUNT
	.align		4
        /*003c*/ 	.byte	0x03, 0x1b
        /*003e*/ 	.short	0x00ff


	//----- nvinfo : EIATTR_MERCURY_ISA_VERSION
	.align		4
        /*0040*/ 	.byte	0x03, 0x5f
        /*0042*/ 	.short	0x0101


	//----- nvinfo : EIATTR_VRC_CTA_INIT_COUNT
	.align		4
        /*0044*/ 	.byte	0x02, 0x4a
	.zero		1
	.zero		1


	//----- nvinfo : EIATTR_EXIT_INSTR_OFFSETS
	.align		4
        /*0048*/ 	.byte	0x04, 0x1c
        /*004a*/ 	.short	(.L_257 - .L_256)


	//   ....[0]....
.L_256:
        /*004c*/ 	.word	0x00000070


	//   ....[1]....
        /*0050*/ 	.word	0x000001c0


	//----- nvinfo : EIATTR_CRS_STACK_SIZE
	.align		4
.L_257:
        /*0054*/ 	.byte	0x04, 0x1e
        /*0056*/ 	.short	(.L_259 - .L_258)
.L_258:
        /*0058*/ 	.word	0x00000000


	//----- nvinfo : EIATTR_CBANK_PARAM_SIZE
	.align		4
.L_259:
        /*005c*/ 	.byte	0x03, 0x19
        /*005e*/ 	.short	0x0014


	//----- nvinfo : EIATTR_PARAM_CBANK
	.align		4
        /*0060*/ 	.byte	0x04, 0x0a
        /*0062*/ 	.short	(.L_261 - .L_260)
	.align		4
.L_260:
        /*0064*/ 	.word	index@(.nv.constant0._Z9softmax_2PfS_i)
        /*0068*/ 	.short	0x0380
        /*006a*/ 	.short	0x0014


	//----- nvinfo : EIATTR_SW_WAR
	.align		4
.L_261:
        /*006c*/ 	.byte	0x04, 0x36
        /*006e*/ 	.short	(.L_263 - .L_262)
.L_262:
        /*0070*/ 	.word	0x00000008
.L_263:


//--------------------- .nv.info._Z9softmax_1PfS_S_i --------------------------
	.section	.nv.info._Z9softmax_1PfS_S_i,"",@"SHT_CUDA_INFO"
	.sectionflags	@""
	.align	4


	//----- nvinfo : EIATTR_CUDA_API_VERSION
	.align		4
        /*0000*/ 	.byte	0x04, 0x37
        /*0002*/ 	.short	(.L_265 - .L_264)
.L_264:
        /*0004*/ 	.word	0x00000082


	//----- nvinfo : EIATTR_KPARAM_INFO
	.align		4
.L_265:
        /*0008*/ 	.byte	0x04, 0x17
        /*000a*/ 	.short	(.L_267 - .L_266)
.L_266:
        /*000c*/ 	.word	0x00000000
        /*0010*/ 	.short	0x0003
        /*0012*/ 	.short	0x0018
        /*0014*/ 	.byte	0x00, 0xf0, 0x11, 0x00


	//----- nvinfo : EIATTR_KPARAM_INFO
	.align		4
.L_267:
        /*0018*/ 	.byte	0x04, 0x17
        /*001a*/ 	.short	(.L_269 - .L_268)
.L_268:
        /*001c*/ 	.word	0x00000000
        /*0020*/ 	.short	0x0002
        /*0022*/ 	.short	0x0010
        /*0024*/ 	.byte	0x00, 0xf5, 0x21, 0x00


	//----- nvinfo : EIATTR_KPARAM_INFO
	.align		4
.L_269:
        /*0028*/ 	.byte	0x04, 0x17
        /*002a*/ 	.short	(.L_271 - .L_270)
.L_270:
        /*002c*/ 	.word	0x00000000
        /*0030*/ 	.short	0x0001
        /*0032*/ 	.short	0x0008
        /*0034*/ 	.byte	0x00, 0xf5, 0x21, 0x00


	//----- nvinfo : EIATTR_KPARAM_INFO
	.align		4
.L_271:
        /*0038*/ 	.byte	0x04, 0x17
        /*003a*/ 	.short	(.L_273 - .L_272)
.L_272:
        /*003c*/ 	.word	0x00000000
        /*0040*/ 	.short	0x0000
        /*0042*/ 	.short	0x0000
        /*0044*/ 	.byte	0x00, 0xf5, 0x21, 0x00


	//----- nvinfo : EIATTR_SPARSE_MMA_MASK
	.align		4
.L_273:
        /*0048*/ 	.byte	0x03, 0x50
        /*004a*/ 	.short	0x0000


	//----- nvinfo : EIATTR_MAXREG_COUNT
	.align		4
        /*004c*/ 	.byte	0x03, 0x1b
        /*004e*/ 	.short	0x00ff


	//----- nvinfo : EIATTR_MERCURY_ISA_VERSION
	.align		4
        /*0050*/ 	.byte	0x03, 0x5f
        /*0052*/ 	.short	0x0101


	//----- nvinfo : EIATTR_VRC_CTA_INIT_COUNT
	.align		4
        /*0054*/ 	.byte	0x02, 0x4a
	.zero		1
	.zero		1


	//----- nvinfo : EIATTR_EXIT_INSTR_OFFSETS
	.align		4
        /*0058*/ 	.byte	0x04, 0x1c
        /*005a*/ 	.short	(.L_275 - .L_274)


	//   ....[0]....
.L_274:
        /*005c*/ 	.word	0x00000040


	//   ....[1]....
        /*0060*/ 	.word	0x00000180


	//----- nvinfo : EIATTR_CBANK_PARAM_SIZE
	.align		4
.L_275:
        /*0064*/ 	.byte	0x03, 0x19
        /*0066*/ 	.short	0x001c


	//----- nvinfo : EIATTR_PARAM_CBANK
	.align		4
        /*0068*/ 	.byte	0x04, 0x0a
        /*006a*/ 	.short	(.L_277 - .L_276)
	.align		4
.L_276:
        /*006c*/ 	.word	index@(.nv.constant0._Z9softmax_1PfS_S_i)
        /*0070*/ 	.short	0x0380
        /*0072*/ 	.short	0x001c


	//----- nvinfo : EIATTR_SW_WAR
	.align		4
.L_277:
        /*0074*/ 	.byte	0x04, 0x36
        /*0076*/ 	.short	(.L_279 - .L_278)
.L_278:
        /*0078*/ 	.word	0x00000008
.L_279:


//--------------------- .nv.callgraph             --------------------------
	.section	.nv.callgraph,"",@"SHT_CUDA_CALLGRAPH"
	.align	4
	.sectionentsize	8
	.align		4
        /*0000*/ 	.word	0x00000000
	.align		4
        /*0004*/ 	.word	0xffffffff
	.align		4
        /*0008*/ 	.word	index@(_Z12print_matrixPfii)
	.align		4
        /*000c*/ 	.word	index@(vprintf)
	.align		4
        /*0010*/ 	.word	0x00000000
	.align		4
        /*0014*/ 	.word	0xfffffffe
	.align		4
        /*0018*/ 	.word	0x00000000
	.align		4
        /*001c*/ 	.word	0xfffffffd
	.align		4
        /*0020*/ 	.word	0x00000000
	.align		4
        /*0024*/ 	.word	0xfffffffc


//--------------------- .nv.constant4             --------------------------
	.section	.nv.constant4,"a",@progbits
	.align	8
	.align		8
.nv.constant4:
        /*0000*/ 	.dword	vprintf
	.align		8
        /*0008*/ 	.dword	$str
	.align		8
        /*0010*/ 	.dword	$str$1


//--------------------- .text._Z12print_matrixPfii --------------------------
	.section	.text._Z12print_matrixPfii,"ax",@progbits
	.align	128
        .global         _Z12print_matrixPfii
        .type           _Z12print_matrixPfii,@function
        .size           _Z12print_matrixPfii,(.L_x_89 - _Z12print_matrixPfii)
        .other          _Z12print_matrixPfii,@"STO_CUDA_ENTRY STV_DEFAULT"
_Z12print_matrixPfii:
.text._Z12print_matrixPfii:
[----:B------:R-:W0:Y:S01]  /*0000*/  LDC R1, c[0x0][0x37c] ;  /* 0x0000df00ff017b82 */ /* 0x000e220000000800 */
[----:B------:R-:W1:Y:S01]  /*0010*/  LDCU UR36, c[0x0][0x388] ;  /* 0x00007100ff2477ac */ /* 0x000e620008000800 */
[----:B0-----:R-:W-:Y:S01]  /*0020*/  VIADD R1, R1, 0xfffffff8 ;  /* 0xfffffff801017836 */ /* 0x001fe20000000000 */
[----:B------:R-:W0:Y:S04]  /*0030*/  LDCU UR38, c[0x0][0x2f8] ;  /* 0x00005f00ff2677ac */ /* 0x000e280008000800 */
[----:B------:R-:W-:Y:S01]  /*0040*/  R2UR UR4, R1 ;  /* 0x00000000010472ca */ /* 0x000fe200000e0000 */
[----:B------:R-:W2:Y:S01]  /*0050*/  LDCU UR39, c[0x0][0x2fc] ;  /* 0x00005f80ff2777ac */ /* 0x000ea20008000800 */
[----:B-1----:R-:W-:-:S06]  /*0060*/  UISETP.GE.AND UP0, UPT, UR36, 0x1, UPT ;  /* 0x000000012400788c */ /* 0x002fcc000bf06270 */
[----:B------:R-:W-:-:S13]  /*0070*/  PLOP3.LUT P0, PT, PT, PT, UP0, 0x80, 0x8 ;  /* 0x000000000008781c */ /* 0x000fda0003f0f008 */
[----:B0-2---:R-:W-:Y:S05]  /*0080*/  @!P0 EXIT ;  /* 0x000000000000894d */ /* 0x005fea0003800000 */
[----:B------:R-:W0:Y:S01]  /*0090*/  LDCU UR40, c[0x0][0x38c] ;  /* 0x00007180ff2877ac */ /* 0x000e220008000800 */
[----:B------:R-:W-:-:S04]  /*00a0*/  UIADD3 UR38, UP0, UPT, UR4, UR38, URZ ;  /* 0x0000002604267290 */ /* 0x000fc8000ff1e0ff */
[----:B------:R-:W-:Y:S02]  /*00b0*/  UIADD3.X UR39, UPT, UPT, URZ, UR39, URZ, UP0, !UPT ;  /* 0x00000027ff277290 */ /* 0x000fe400087fe4ff */
[----:B0-----:R-:W-:-:S09]  /*00c0*/  UISETP.GE.AND UP0, UPT, UR40, 0x1, UPT ;  /* 0x000000012800788c */ /* 0x001fd2000bf06270 */
[----:B------:R-:W-:Y:S05]  /*00d0*/  BRA.U !UP0, `(.L_x_0) ;  /* 0x0000001908dc7547 */ /* 0x000fea000b800000 */
[----:B------:R-:W-:Y:S01]  /*00e0*/  IMAD.MOV.U32 R19, RZ, RZ, RZ ;  /* 0x000000ffff137224 */ /* 0x000fe200078e00ff */
[----:B------:R-:W-:Y:S02]  /*00f0*/  ULOP3.LUT UR42, UR40, 0xf, URZ, 0xc0, !UPT ;  /* 0x0000000f282a7892 */ /* 0x000fe4000f8ec0ff */
[----:B------:R-:W-:Y:S01]  /*0100*/  ULOP3.LUT UR43, UR40, 0x7, URZ, 0xc0, !UPT ;  /* 0x00000007282b7892 */ /* 0x000fe2000f8ec0ff */
[----:B------:R-:W0:Y:S01]  /*0110*/  LDCU.64 UR36, c[0x0][0x358] ;  /* 0x00006b00ff2477ac */ /* 0x000e220008000a00 */
[----:B------:R-:W1:Y:S01]  /*0120*/  LDCU UR41, c[0x0][0x38c] ;  /* 0x00007180ff2977ac */ /* 0x000e620008000800 */
[----:B------:R-:W-:-:S12]  /*0130*/  ULOP3.LUT UR40, UR40, 0x3, URZ, 0xc0, !UPT ;  /* 0x0000000328287892 */ /* 0x000fd8000f8ec0ff */
.L_x_37:
[----:B------:R-:W2:Y:S01]  /*0140*/  LDCU UR4, c[0x0][0x38c] ;  /* 0x00007180ff0477ac */ /* 0x000ea20008000800 */
[----:B------:R-:W-:Y:S01]  /*0150*/  IMAD.MOV.U32 R2, RZ, RZ, RZ ;  /* 0x000000ffff027224 */ /* 0x000fe200078e00ff */
[----:B--2---:R-:W-:Y:S02]  /*0160*/  UISETP.GE.U32.AND UP0, UPT, UR4, 0x10, UPT ;  /* 0x000000100400788c */ /* 0x004fe4000bf06070 */
[----:B------:R-:W-:-:S07]  /*0170*/  IMAD R23, R19, UR4, RZ ;  /* 0x0000000413177c24 */ /* 0x000fce000f8e02ff */
[----:B------:R-:W-:Y:S05]  /*0180*/  BRA.U !UP0, `(.L_x_1) ;  /* 0x0000000d08087547 */ /* 0x000fea000b800000 */
[----:B------:R-:W2:Y:S01]  /*0190*/  LDC.64 R2, c[0x0][0x380] ;  /* 0x0000e000ff027b82 */ /* 0x000ea20000000a00 */
[----:B------:R-:W-:Y:S01]  /*01a0*/  ULOP3.LUT UR4, UR4, 0x7ffffff0, URZ, 0xc0, !UPT ;  /* 0x7ffffff004047892 */ /* 0x000fe2000f8ec0ff */
[----:B------:R-:W-:Y:S03]  /*01b0*/  BSSY.RECONVERGENT B6, `(.L_x_1) ;  /* 0x00000bf000067945 */ /* 0x000fe60003800200 */
[----:B------:R-:W-:-:S06]  /*01c0*/  UIADD3 UR4, UPT, UPT, -UR4, URZ, URZ ;  /* 0x000000ff04047290 */ /* 0x000fcc000fffe1ff */
[----:B------:R-:W-:Y:S01]  /*01d0*/  MOV R22, UR4 ;  /* 0x0000000400167c02 */ /* 0x000fe20008000f00 */
[----:B--2---:R-:W-:-:S03]  /*01e0*/  IMAD.WIDE.U32 R2, R23, 0x4, R2 ;  /* 0x0000000417027825 */ /* 0x004fc600078e0002 */
[----:B------:R-:W-:-:S05]  /*01f0*/  IADD3 R16, P0, PT, R2, 0x20, RZ ;  /* 0x0000002002107810 */ /* 0x000fca0007f1e0ff */
[----:B------:R-:W-:-:S08]  /*0200*/  IMAD.X R17, RZ, RZ, R3, P0 ;  /* 0x000000ffff117224 */ /* 0x000fd000000e0603 */
.L_x_18:
[----:B0-----:R-:W2:Y:S01]  /*0210*/  LDG.E R0, desc[UR36][R16.64+-0x20] ;  /* 0xffffe02410007981 */ /* 0x001ea2000c1e1900 */
[----:B------:R-:W-:Y:S01]  /*0220*/  MOV R3, 0x0 ;  /* 0x0000000000037802 */ /* 0x000fe20000000f00 */
[----:B------:R-:W0:Y:S01]  /*0230*/  LDCU.64 UR4, c[0x4][0x8] ;  /* 0x01000100ff0477ac */ /* 0x000e220008000a00 */
[----:B------:R-:W-:Y:S01]  /*0240*/  MOV R6, UR38 ;  /* 0x0000002600067c02 */ /* 0x000fe20008000f00 */
[----:B------:R-:W-:Y:S01]  /*0250*/  IMAD.U32 R7, RZ, RZ, UR39 ;  /* 0x00000027ff077e24 */ /* 0x000fe2000f8e00ff */
[----:B------:R3:W4:Y:S01]  /*0260*/  LDC.64 R10, c[0x4][R3] ;  /* 0x01000000030a7b82 */ /* 0x0007220000000a00 */
[----:B-1----:R-:W-:-:S06]  /*0270*/  ULOP3.LUT UR6, UR41, 0x7ffffff0, URZ, 0xc0, !UPT ;  /* 0x7ffffff029067892 */ /* 0x002fcc000f8ec0ff */
[----:B------:R-:W-:Y:S02]  /*0280*/  IMAD.U32 R2, RZ, RZ, UR6 ;  /* 0x00000006ff027e24 */ /* 0x000fe4000f8e00ff */
[----:B0-----:R-:W-:Y:S02]  /*0290*/  IMAD.U32 R4, RZ, RZ, UR4 ;  /* 0x00000004ff047e24 */ /* 0x001fe4000f8e00ff */
[----:B------:R-:W-:Y:S01]  /*02a0*/  IMAD.U32 R5, RZ, RZ, UR5 ;  /* 0x00000005ff057e24 */ /* 0x000fe2000f8e00ff */
[----:B--2---:R-:W0:Y:S02]  /*02b0*/  F2F.F64.F32 R8, R0 ;  /* 0x0000000000087310 */ /* 0x004e240000201800 */
[----:B0---4-:R3:W-:Y:S04]  /*02c0*/  STL.64 [R1], R8 ;  /* 0x0000000801007387 */ /* 0x0117e80000100a00 */
[----:B------:R-:W-:-:S07]  /*02d0*/  LEPC R20, `(.L_x_2) ;  /* 0x000000001014794e */ /* 0x000fce0000000000 */
[----:B---3--:R-:W-:Y:S05]  /*02e0*/  CALL.ABS.NOINC R10 ;  /* 0x000000000a007343 */ /* 0x008fea0003c00000 */
.L_x_2:
[----:B------:R-:W2:Y:S01]  /*02f0*/  LDG.E R0, desc[UR36][R16.64+-0x1c] ;  /* 0xffffe42410007981 */ /* 0x000ea2000c1e1900 */
[----:B------:R-:W-:Y:S01]  /*0300*/  MOV R18, 0x0 ;  /* 0x0000000000127802 */ /* 0x000fe20000000f00 */
[----:B------:R-:W0:Y:S01]  /*0310*/  LDCU.64 UR4, c[0x4][0x8] ;  /* 0x01000100ff0477ac */ /* 0x000e220008000a00 */
[----:B------:R-:W-:Y:S02]  /*0320*/  IMAD.U32 R6, RZ, RZ, UR38 ;  /* 0x00000026ff067e24 */ /* 0x000fe4000f8e00ff */
[----:B------:R1:W3:Y:S01]  /*0330*/  LDC.64 R8, c[0x4][R18] ;  /* 0x0100000012087b82 */ /* 0x0002e20000000a00 */
[----:B------:R-:W-:Y:S02]  /*0340*/  IMAD.U32 R7, RZ, RZ, UR39 ;  /* 0x00000027ff077e24 */ /* 0x000fe4000f8e00ff */
[----:B0-----:R-:W-:Y:S01]  /*0350*/  IMAD.U32 R4, RZ, RZ, UR4 ;  /* 0x00000004ff047e24 */ /* 0x001fe2000f8e00ff */
[----:B------:R-:W-:Y:S01]  /*0360*/  MOV R5, UR5 ;  /* 0x0000000500057c02 */ /* 0x000fe20008000f00 */
[----:B--2---:R-:W0:Y:S02]  /*0370*/  F2F.F64.F32 R10, R0 ;  /* 0x00000000000a7310 */ /* 0x004e240000201800 */
[----:B0--3--:R1:W-:Y:S04]  /*0380*/  STL.64 [R1], R10 ;  /* 0x0000000a01007387 */ /* 0x0093e80000100a00 */
[----:B------:R-:W-:-:S07]  /*0390*/  LEPC R20, `(.L_x_3) ;  /* 0x000000001014794e */ /* 0x000fce0000000000 */
[----:B-1----:R-:W-:Y:S05]  /*03a0*/  CALL.ABS.NOINC R8 ;  /* 0x0000000008007343 */ /* 0x002fea0003c00000 */
.L_x_3:
[----:B------:R-:W2:Y:S01]  /*03b0*/  LDG.E R0, desc[UR36][R16.64+-0x18] ;  /* 0xffffe82410007981 */ /* 0x000ea2000c1e1900 */
[----:B------:R0:W1:Y:S01]  /*03c0*/  LDC.64 R8, c[0x4][R18] ;  /* 0x0100000012087b82 */ /* 0x0000620000000a00 */
[----:B------:R-:W3:Y:S01]  /*03d0*/  LDCU.64 UR4, c[0x4][0x8] ;  /* 0x01000100ff0477ac */ /* 0x000ee20008000a00 */
[----:B------:R-:W-:Y:S02]  /*03e0*/  IMAD.U32 R6, RZ, RZ, UR38 ;  /* 0x00000026ff067e24 */ /* 0x000fe4000f8e00ff */
[----:B------:R-:W-:Y:S02]  /*03f0*/  IMAD.U32 R7, RZ, RZ, UR39 ;  /* 0x00000027ff077e24 */ /* 0x000fe4000f8e00ff */
[----:B---3--:R-:W-:Y:S01]  /*0400*/  IMAD.U32 R4, RZ, RZ, UR4 ;  /* 0x00000004ff047e24 */ /* 0x008fe2000f8e00ff */
[----:B------:R-:W-:Y:S01]  /*0410*/  MOV R5, UR5 ;  /* 0x0000000500057c02 */ /* 0x000fe20008000f00 */
[----:B--2---:R-:W2:Y:S02]  /*0420*/  F2F.F64.F32 R10, R0 ;  /* 0x00000000000a7310 */ /* 0x004ea40000201800 */
[----:B-12---:R0:W-:Y:S04]  /*0430*/  STL.64 [R1], R10 ;  /* 0x0000000a01007387 */ /* 0x0061e80000100a00 */
[----:B------:R-:W-:-:S07]  /*0440*/  LEPC R20, `(.L_x_4) ;  /* 0x000000001014794e */ /* 0x000fce0000000000 */
[----:B0-----:R-:W-:Y:S05]  /*0450*/  CALL.ABS.NOINC R8 ;  /* 0x0000000008007343 */ /* 0x001fea0003c00000 */
.L_x_4:
        /* <DEDUP_REMOVED lines=11> */
.L_x_5:
        /* <DEDUP_REMOVED lines=11> */
.L_x_6:
        /* <DEDUP_REMOVED lines=11> */
.L_x_7:
        /* <DEDUP_REMOVED lines=11> */
.L_x_8:
        /* <DEDUP_REMOVED lines=11> */
.L_x_9:
        /* <DEDUP_REMOVED lines=11> */
.L_x_10:
        /* <DEDUP_REMOVED lines=11> */
.L_x_11:
        /* <DEDUP_REMOVED lines=11> */
.L_x_12:
        /* <DEDUP_REMOVED lines=11> */
.L_x_13:
        /* <DEDUP_REMOVED lines=11> */
.L_x_14:
        /* <DEDUP_REMOVED lines=11> */
.L_x_15:
        /* <DEDUP_REMOVED lines=11> */
.L_x_16:
        /* <DEDUP_REMOVED lines=11> */
.L_x_17:
[----:B------:R-:W-:Y:S01]  /*0d50*/  VIADD R22, R22, 0x10 ;  /* 0x0000001016167836 */ /* 0x000fe20000000000 */
[----:B------:R-:W-:-:S04]  /*0d60*/  IADD3 R16, P1, PT, R16, 0x40, RZ ;  /* 0x0000004010107810 */ /* 0x000fc80007f3e0ff */
[----:B------:R-:W-:Y:S02]  /*0d70*/  ISETP.NE.AND P0, PT, R22, RZ, PT ;  /* 0x000000ff1600720c */ /* 0x000fe40003f05270 */
[----:B------:R-:W-:-:S11]  /*0d80*/  IADD3.X R17, PT, PT, RZ, R17, RZ, P1, !PT ;  /* 0x00000011ff117210 */ /* 0x000fd60000ffe4ff */
[----:B------:R-:W-:Y:S05]  /*0d90*/  @P0 BRA `(.L_x_18) ;  /* 0xfffffff4001c0947 */ /* 0x000fea000383ffff */
[----:B------:R-:W-:Y:S05]  /*0da0*/  BSYNC.RECONVERGENT B6 ;  /* 0x0000000000067941 */ /* 0x000fea0003800200 */
.L_x_1:
[----:B------:R-:W-:-:S09]  /*0db0*/  UISETP.NE.AND UP0, UPT, UR42, URZ, UPT ;  /* 0x000000ff2a00728c */ /* 0x000fd2000bf05270 */
[----:B------:R-:W-:Y:S05]  /*0dc0*/  BRA.U !UP0, `(.L_x_19) ;  /* 0x0000000d086c7547 */ /* 0x000fea000b800000 */
[----:B------:R-:W2:Y:S01]  /*0dd0*/  LDC R18, c[0x0][0x2f8] ;  /* 0x0000be00ff127b82 */ /* 0x000ea20000000800 */
[----:B------:R-:W-:-:S04]  /*0de0*/  UIADD3 UR4, UPT, UPT, UR42, -0x1, URZ ;  /* 0xffffffff2a047890 */ /* 0x000fc8000fffe0ff */
[----:B------:R-:W-:Y:S01]  /*0df0*/  UISETP.GE.U32.AND UP0, UPT, UR4, 0x7, UPT ;  /* 0x000000070400788c */ /* 0x000fe2000bf06070 */
[----:B--2---:R-:W-:-:S08]  /*0e00*/  IADD3 R18, PT, PT, -R18, UR38, RZ ;  /* 0x0000002612127c10 */ /* 0x004fd0000fffe1ff */
[----:B------:R-:W-:Y:S05]  /*0e10*/  BRA.U !UP0, `(.L_x_20) ;  /* 0x00000005088c7547 */ /* 0x000fea000b800000 */
[----:B------:R-:W2:Y:S01]  /*0e20*/  LDC.64 R8, c[0x0][0x380] ;  /* 0x0000e000ff087b82 */ /* 0x000ea20000000a00 */
[----:B------:R-:W-:Y:S01]  /*0e30*/  IMAD.IADD R3, R23, 0x1, R2 ;  /* 0x0000000117037824 */ /* 0x000fe200078e0202 */
[----:B------:R-:W-:Y:S01]  /*0e40*/  MOV R22, 0x0 ;  /* 0x0000000000167802 */ /* 0x000fe20000000f00 */
[----:B------:R-:W3:Y:S02]  /*0e50*/  LDCU.64 UR4, c[0x4][0x8] ;  /* 0x01000100ff0477ac */ /* 0x000ee40008000a00 */
[----:B--2---:R-:W-:-:S06]  /*0e60*/  IMAD.WIDE.U32 R8, R3, 0x4, R8 ;  /* 0x0000000403087825 */ /* 0x004fcc00078e0008 */
[----:B0-----:R-:W2:Y:S01]  /*0e70*/  LDG.E R8, desc[UR36][R8.64] ;  /* 0x0000002408087981 */ /* 0x001ea2000c1e1900 */
[----:B------:R0:W4:Y:S01]  /*0e80*/  LDC.64 R12, c[0x4][R22] ;  /* 0x01000000160c7b82 */ /* 0x0001220000000a00 */
[----:B---3--:R-:W-:Y:S01]  /*0e90*/  IMAD.U32 R4, RZ, RZ, UR4 ;  /* 0x00000004ff047e24 */ /* 0x008fe2000f8e00ff */
[----:B------:R-:W-:Y:S01]  /*0ea0*/  MOV R6, UR38 ;  /* 0x0000002600067c02 */ /* 0x000fe20008000f00 */
[----:B------:R-:W-:Y:S02]  /*0eb0*/  IMAD.U32 R5, RZ, RZ, UR5 ;  /* 0x00000005ff057e24 */ /* 0x000fe4000f8e00ff */
[----:B------:R-:W-:Y:S01]  /*0ec0*/  IMAD.U32 R7, RZ, RZ, UR39 ;  /* 0x00000027ff077e24 */ /* 0x000fe2000f8e00ff */
[----:B--2---:R-:W2:Y:S02]  /*0ed0*/  F2F.F64.F32 R10, R8 ;  /* 0x00000008000a7310 */ /* 0x004ea40000201800 */
[----:B--2-4-:R0:W-:Y:S04]  /*0ee0*/  STL.64 [R18], R10 ;  /* 0x0000000a12007387 */ /* 0x0141e80000100a00 */
[----:B------:R-:W-:-:S07]  /*0ef0*/  LEPC R20, `(.L_x_21) ;  /* 0x000000001014794e */ /* 0x000fce0000000000 */
[----:B01----:R-:W-:Y:S05]  /*0f00*/  CALL.ABS.NOINC R12 ;  /* 0x000000000c007343 */ /* 0x003fea0003c00000 */
.L_x_21:
[----:B------:R-:W0:Y:S01]  /*0f10*/  LDCU.64 UR4, c[0x0][0x380] ;  /* 0x00007000ff0477ac */ /* 0x000e220008000a00 */
[----:B------:R-:W-:-:S05]  /*0f20*/  IADD3 R0, P0, PT, R23, R2, RZ ;  /* 0x0000000217007210 */ /* 0x000fca0007f1e0ff */
[----:B------:R-:W-:Y:S01]  /*0f30*/  IMAD.X R3, RZ, RZ, RZ, P0 ;  /* 0x000000ffff037224 */ /* 0x000fe200000e06ff */
[----:B0-----:R-:W-:-:S04]  /*0f40*/  LEA R16, P0, R0, UR4, 0x2 ;  /* 0x0000000400107c11 */ /* 0x001fc8000f8010ff */
[----:B------:R-:W-:Y:S01]  /*0f50*/  LEA.HI.X R17, R0, UR5, R3, 0x2, P0 ;  /* 0x0000000500117c11 */ /* 0x000fe200080f1403 */
[----:B------:R0:W1:Y:S01]  /*0f60*/  LDC.64 R10, c[0x4][R22] ;  /* 0x01000000160a7b82 */ /* 0x0000620000000a00 */
[----:B------:R-:W2:Y:S03]  /*0f70*/  LDCU.64 UR4, c[0x4][0x8] ;  /* 0x01000100ff0477ac */ /* 0x000ea60008000a00 */
[----:B------:R-:W3:Y:S01]  /*0f80*/  LDG.E R0, desc[UR36][R16.64+0x4] ;  /* 0x0000042410007981 */ /* 0x000ee2000c1e1900 */
[----:B------:R-:W-:Y:S02]  /*0f90*/  IMAD.U32 R6, RZ, RZ, UR38 ;  /* 0x00000026ff067e24 */ /* 0x000fe4000f8e00ff */
[----:B------:R-:W-:Y:S02]  /*0fa0*/  IMAD.U32 R7, RZ, RZ, UR39 ;  /* 0x00000027ff077e24 */ /* 0x000fe4000f8e00ff */
[----:B--2---:R-:W-:Y:S01]  /*0fb0*/  IMAD.U32 R4, RZ, RZ, UR4 ;  /* 0x00000004ff047e24 */ /* 0x004fe2000f8e00ff */
[----:B------:R-:W-:Y:S01]  /*0fc0*/  MOV R5, UR5 ;  /* 0x0000000500057c02 */ /* 0x000fe20008000f00 */
[----:B---3--:R-:W2:Y:S02]  /*0fd0*/  F2F.F64.F32 R8, R0 ;  /* 0x0000000000087310 */ /* 0x008ea40000201800 */
[----:B-12---:R0:W-:Y:S04]  /*0fe0*/  STL.64 [R18], R8 ;  /* 0x0000000812007387 */ /* 0x0061e80000100a00 */
[----:B------:R-:W-:-:S07]  /*0ff0*/  LEPC R20, `(.L_x_22) ;  /* 0x000000001014794e */ /* 0x000fce0000000000 */
[----:B0-----:R-:W-:Y:S05]  /*1000*/  CALL.ABS.NOINC R10 ;  /* 0x000000000a007343 */ /* 0x001fea0003c00000 */
.L_x_22:
        /* <DEDUP_REMOVED lines=12> */
.L_x_23:
        /* <DEDUP_REMOVED lines=11> */
.L_x_24:
        /* <DEDUP_REMOVED lines=11> */
.L_x_25:
        /* <DEDUP_REMOVED lines=11> */
.L_x_26:
        /* <DEDUP_REMOVED lines=11> */
.L_x_27:
        /* <DEDUP_REMOVED lines=11> */
.L_x_28:
[----:B------:R-:W-:-:S07]  /*1440*/  VIADD R2, R2, 0x8 ;  /* 0x0000000802027836 */ /* 0x000fce0000000000 */
.L_x_20:
[----:B------:R-:W-:-:S09]  /*1450*/  UISETP.NE.AND UP0, UPT, UR43, URZ, UPT ;  /* 0x000000ff2b00728c */ /* 0x000fd2000bf05270 */
[----:B------:R-:W-:Y:S05]  /*1460*/  BRA.U !UP0, `(.L_x_19) ;  /* 0x0000000508c47547 */ /* 0x000fea000b800000 */
[----:B------:R-:W-:-:S04]  /*1470*/  UIADD3 UR4, UPT, UPT, UR43, -0x1, URZ ;  /* 0xffffffff2b047890 */ /* 0x000fc8000fffe0ff */
[----:B------:R-:W-:-:S09]  /*1480*/  UISETP.GE.U32.AND UP0, UPT, UR4, 0x3, UPT ;  /* 0x000000030400788c */ /* 0x000fd2000bf06070 */
[----:B------:R-:W-:Y:S05]  /*1490*/  BRA.U !UP0, `(.L_x_29) ;  /* 0x0000000108dc7547 */ /* 0x000fea000b800000 */
[----:B------:R-:W2:Y:S01]  /*14a0*/  LDC.64 R10, c[0x0][0x380] ;  /* 0x0000e000ff0a7b82 */ /* 0x000ea20000000a00 */
[----:B------:R-:W-:Y:S01]  /*14b0*/  IADD3 R3, PT, PT, R23, R2, RZ ;  /* 0x0000000217037210 */ /* 0x000fe20007ffe0ff */
[----:B------:R-:W3:Y:S04]  /*14c0*/  LDCU.64 UR4, c[0x4][0x8] ;  /* 0x01000100ff0477ac */ /* 0x000ee80008000a00 */
[----:B--2---:R-:W-:-:S05]  /*14d0*/  IMAD.WIDE.U32 R10, R3, 0x4, R10 ;  /* 0x00000004030a7825 */ /* 0x004fca00078e000a */
[----:B0-----:R-:W2:Y:S01]  /*14e0*/  LDG.E R0, desc[UR36][R10.64] ;  /* 0x000000240a007981 */ /* 0x001ea2000c1e1900 */
[----:B------:R-:W-:Y:S01]  /*14f0*/  MOV R22, 0x0 ;  /* 0x0000000000167802 */ /* 0x000fe20000000f00 */
[----:B---3--:R-:W-:Y:S01]  /*1500*/  IMAD.U32 R4, RZ, RZ, UR4 ;  /* 0x00000004ff047e24 */ /* 0x008fe2000f8e00ff */
[----:B------:R-:W-:Y:S01]  /*1510*/  MOV R7, UR39 ;  /* 0x0000002700077c02 */ /* 0x000fe20008000f00 */
[----:B------:R-:W-:Y:S01]  /*1520*/  IMAD.U32 R5, RZ, RZ, UR5 ;  /* 0x00000005ff057e24 */ /* 0x000fe2000f8e00ff */
[----:B------:R0:W3:Y:S01]  /*1530*/  LDC.64 R12, c[0x4][R22] ;  /* 0x01000000160c7b82 */ /* 0x0000e20000000a00 */
[----:B------:R-:W-:Y:S01]  /*1540*/  IMAD.U32 R6, RZ, RZ, UR38 ;  /* 0x00000026ff067e24 */ /* 0x000fe2000f8e00ff */
[----:B--2---:R-:W2:Y:S02]  /*1550*/  F2F.F64.F32 R8, R0 ;  /* 0x0000000000087310 */ /* 0x004ea40000201800 */
[----:B--23--:R0:W-:Y:S04]  /*1560*/  STL.64 [R18], R8 ;  /* 0x0000000812007387 */ /* 0x00c1e80000100a00 */
[----:B------:R-:W-:-:S07]  /*1570*/  LEPC R20, `(.L_x_30) ;  /* 0x000000001014794e */ /* 0x000fce0000000000 */
[----:B01----:R-:W-:Y:S05]  /*1580*/  CALL.ABS.NOINC R12 ;  /* 0x000000000c007343 */ /* 0x003fea0003c00000 */
.L_x_30:
        /* <DEDUP_REMOVED lines=8> */
[----:B------:R-:W-:Y:S01]  /*1610*/  MOV R6, UR38 ;  /* 0x0000002600067c02 */ /* 0x000fe20008000f00 */
[----:B------:R-:W-:Y:S02]  /*1620*/  IMAD.U32 R7, RZ, RZ, UR39 ;  /* 0x00000027ff077e24 */ /* 0x000fe4000f8e00ff */
[----:B--2---:R-:W-:Y:S02]  /*1630*/  IMAD.U32 R4, RZ, RZ, UR4 ;  /* 0x00000004ff047e24 */ /* 0x004fe4000f8e00ff */
[----:B------:R-:W-:Y:S01]  /*1640*/  IMAD.U32 R5, RZ, RZ, UR5 ;  /* 0x00000005ff057e24 */ /* 0x000fe2000f8e00ff */
[----:B---3--:R-:W2:Y:S02]  /*1650*/  F2F.F64.F32 R8, R0 ;  /* 0x0000000000087310 */ /* 0x008ea40000201800 */
[----:B-12---:R0:W-:Y:S04]  /*1660*/  STL.64 [R18], R8 ;  /* 0x0000000812007387 */ /* 0x0061e80000100a00 */
[----:B------:R-:W-:-:S07]  /*1670*/  LEPC R20, `(.L_x_31) ;  /* 0x000000001014794e */ /* 0x000fce0000000000 */
[----:B0-----:R-:W-:Y:S05]  /*1680*/  CALL.ABS.NOINC R10 ;  /* 0x000000000a007343 */ /* 0x001fea0003c00000 */
.L_x_31:
[----:B------:R-:W2:Y:S01]  /*1690*/  LDG.E R0, desc[UR36][R16.64+0x8] ;  /* 0x0000082410007981 */ /* 0x000ea2000c1e1900 */
[----:B------:R-:W-:Y:S01]  /*16a0*/  MOV R22, 0x0 ;  /* 0x0000000000167802 */ /* 0x000fe20000000f00 */
[----:B------:R-:W0:Y:S01]  /*16b0*/  LDCU.64 UR4, c[0x4][0x8] ;  /* 0x01000100ff0477ac */ /* 0x000e220008000a00 */
[----:B------:R-:W-:Y:S01]  /*16c0*/  MOV R6, UR38 ;  /* 0x0000002600067c02 */ /* 0x000fe20008000f00 */
[----:B------:R-:W-:Y:S01]  /*16d0*/  IMAD.U32 R7, RZ, RZ, UR39 ;  /* 0x00000027ff077e24 */ /* 0x000fe2000f8e00ff */
[----:B------:R1:W3:Y:S01]  /*16e0*/  LDC.64 R8, c[0x4][R22] ;  /* 0x0100000016087b82 */ /* 0x0002e20000000a00 */
[----:B0-----:R-:W-:Y:S02]  /*16f0*/  IMAD.U32 R4, RZ, RZ, UR4 ;  /* 0x00000004ff047e24 */ /* 0x001fe4000f8e00ff */
[----:B------:R-:W-:Y:S01]  /*1700*/  IMAD.U32 R5, RZ, RZ, UR5 ;  /* 0x00000005ff057e24 */ /* 0x000fe2000f8e00ff */
[----:B--2---:R-:W0:Y:S02]  /*1710*/  F2F.F64.F32 R10, R0 ;  /* 0x00000000000a7310 */ /* 0x004e240000201800 */
[----:B0--3--:R1:W-:Y:S04]  /*1720*/  STL.64 [R18], R10 ;  /* 0x0000000a12007387 */ /* 0x0093e80000100a00 */
[----:B------:R-:W-:-:S07]  /*1730*/  LEPC R20, `(.L_x_32) ;  /* 0x000000001014794e */ /* 0x000fce0000000000 */
[----:B-1----:R-:W-:Y:S05]  /*1740*/  CALL.ABS.NOINC R8 ;  /* 0x0000000008007343 */ /* 0x002fea0003c00000 */
.L_x_32:
[----:B------:R-:W2:Y:S01]  /*1750*/  LDG.E R16, desc[UR36][R16.64+0xc] ;  /* 0x00000c2410107981 */ /* 0x000ea2000c1e1900 */
[----:B------:R0:W1:Y:S01]  /*1760*/  LDC.64 R10, c[0x4][R22] ;  /* 0x01000000160a7b82 */ /* 0x0000620000000a00 */
[----:B------:R-:W3:Y:S01]  /*1770*/  LDCU.64 UR4, c[0x4][0x8] ;  /* 0x01000100ff0477ac */ /* 0x000ee20008000a00 */
[----:B------:R-:W-:Y:S01]  /*1780*/  MOV R6, UR38 ;  /* 0x0000002600067c02 */ /* 0x000fe20008000f00 */
[----:B------:R-:W-:Y:S02]  /*1790*/  IMAD.U32 R7, RZ, RZ, UR39 ;  /* 0x00000027ff077e24 */ /* 0x000fe4000f8e00ff */
[----:B---3--:R-:W-:Y:S02]  /*17a0*/  IMAD.U32 R4, RZ, RZ, UR4 ;  /* 0x00000004ff047e24 */ /* 0x008fe4000f8e00ff */
[----:B------:R-:W-:Y:S01]  /*17b0*/  IMAD.U32 R5, RZ, RZ, UR5 ;  /* 0x00000005ff057e24 */ /* 0x000fe2000f8e00ff */
[----:B--2---:R-:W2:Y:S02]  /*17c0*/  F2F.F64.F32 R8, R16 ;  /* 0x0000001000087310 */ /* 0x004ea40000201800 */
[----:B-12---:R0:W-:Y:S04]  /*17d0*/  STL.64 [R18], R8 ;  /* 0x0000000812007387 */ /* 0x0061e80000100a00 */
[----:B------:R-:W-:-:S07]  /*17e0*/  LEPC R20, `(.L_x_33) ;  /* 0x000000001014794e */ /* 0x000fce0000000000 */
[----:B0-----:R-:W-:Y:S05]  /*17f0*/  CALL.ABS.NOINC R10 ;  /* 0x000000000a007343 */ /* 0x001fea0003c00000 */
.L_x_33:
[----:B------:R-:W-:-:S07]  /*1800*/  VIADD R2, R2, 0x4 ;  /* 0x0000000402027836 */ /* 0x000fce0000000000 */
.L_x_29:
[----:B------:R-:W-:-:S09]  /*1810*/  UISETP.NE.AND UP0, UPT, UR40, URZ, UPT ;  /* 0x000000ff2800728c */ /* 0x000fd2000bf05270 */
[----:B------:R-:W-:Y:S05]  /*1820*/  BRA.U !UP0, `(.L_x_19) ;  /* 0x0000000108d47547 */ /* 0x000fea000b800000 */
[----:B------:R-:W2:Y:S01]  /*1830*/  LDC.64 R10, c[0x0][0x380] ;  /* 0x0000e000ff0a7b82 */ /* 0x000ea20000000a00 */
[----:B------:R-:W-:Y:S01]  /*1840*/  IMAD.IADD R3, R23, 0x1, R2 ;  /* 0x0000000117037824 */ /* 0x000fe200078e0202 */
[----:B------:R-:W-:Y:S01]  /*1850*/  MOV R8, 0x0 ;  /* 0x0000000000087802 */ /* 0x000fe20000000f00 */
[----:B------:R-:W3:Y:S02]  /*1860*/  LDCU.64 UR4, c[0x4][0x8] ;  /* 0x01000100ff0477ac */ /* 0x000ee40008000a00 */
[----:B--2---:R-:W-:-:S06]  /*1870*/  IMAD.WIDE.U32 R10, R3, 0x4, R10 ;  /* 0x00000004030a7825 */ /* 0x004fcc00078e000a */
[----:B0-----:R-:W2:Y:S01]  /*1880*/  LDG.E R10, desc[UR36][R10.64] ;  /* 0x000000240a0a7981 */ /* 0x001ea2000c1e1900 */
[----:B------:R-:W0:Y:S01]  /*1890*/  LDC.64 R8, c[0x4][R8] ;  /* 0x0100000008087b82 */ /* 0x000e220000000a00 */
[----:B------:R-:W-:Y:S01]  /*18a0*/  MOV R16, UR40 ;  /* 0x0000002800107c02 */ /* 0x000fe20008000f00 */
[----:B---3--:R-:W-:Y:S01]  /*18b0*/  IMAD.U32 R4, RZ, RZ, UR4 ;  /* 0x00000004ff047e24 */ /* 0x008fe2000f8e00ff */
[----:B------:R-:W-:Y:S01]  /*18c0*/  MOV R6, UR38 ;  /* 0x0000002600067c02 */ /* 0x000fe20008000f00 */
[----:B------:R-:W-:Y:S01]  /*18d0*/  IMAD.U32 R5, RZ, RZ, UR5 ;  /* 0x00000005ff057e24 */ /* 0x000fe2000f8e00ff */
[----:B------:R-:W-:Y:S01]  /*18e0*/  ISETP.NE.AND P0, PT, R16, 0x1, PT ;  /* 0x000000011000780c */ /* 0x000fe20003f05270 */
[----:B------:R-:W-:-:S03]  /*18f0*/  IMAD.U32 R7, RZ, RZ, UR39 ;  /* 0x00000027ff077e24 */ /* 0x000fc6000f8e00ff */
[----:B------:R-:W-:Y:S01]  /*1900*/  P2R R0, PR, RZ, 0x1 ;  /* 0x00000001ff007803 */ /* 0x000fe20000000000 */
[----:B--2---:R-:W2:Y:S02]  /*1910*/  F2F.F64.F32 R12, R10 ;  /* 0x0000000a000c7310 */ /* 0x004ea40000201800 */
[----:B0-2---:R2:W-:Y:S06]  /*1920*/  STL.64 [R18], R12 ;  /* 0x0000000c12007387 */ /* 0x0055ec0000100a00 */
[----:B------:R-:W-:-:S07]  /*1930*/  LEPC R20, `(.L_x_34) ;  /* 0x000000001014794e */ /* 0x000fce0000000000 */
[----:B-12---:R-:W-:Y:S05]  /*1940*/  CALL.ABS.NOINC R8 ;  /* 0x0000000008007343 */ /* 0x006fea0003c00000 */
.L_x_34:
[----:B------:R-:W-:-:S13]  /*1950*/  ISETP.NE.AND P6, PT, R16, 0x1, PT ;  /* 0x000000011000780c */ /* 0x000fda0003fc5270 */
[----:B------:R-:W-:Y:S05]  /*1960*/  @!P6 BRA `(.L_x_19) ;  /* 0x000000000084e947 */ /* 0x000fea0003800000 */
[----:B------:R-:W0:Y:S01]  /*1970*/  LDCU.64 UR4, c[0x0][0x380] ;  /* 0x00007000ff0477ac */ /* 0x000e220008000a00 */
[----:B------:R-:W-:-:S05]  /*1980*/  IADD3 R2, P0, PT, R23, R2, RZ ;  /* 0x0000000217027210 */ /* 0x000fca0007f1e0ff */
[----:B------:R-:W-:Y:S01]  /*1990*/  IMAD.X R3, RZ, RZ, RZ, P0 ;  /* 0x000000ffff037224 */ /* 0x000fe200000e06ff */
[----:B0-----:R-:W-:-:S04]  /*19a0*/  LEA R16, P0, R2, UR4, 0x2 ;  /* 0x0000000402107c11 */ /* 0x001fc8000f8010ff */
[----:B------:R-:W-:Y:S01]  /*19b0*/  LEA.HI.X R17, R2, UR5, R3, 0x2, P0 ;  /* 0x0000000502117c11 */ /* 0x000fe200080f1403 */
[----:B------:R-:W0:Y:S04]  /*19c0*/  LDCU.64 UR4, c[0x4][0x8] ;  /* 0x01000100ff0477ac */ /* 0x000e280008000a00 */
[----:B------:R-:W2:Y:S01]  /*19d0*/  LDG.E R0, desc[UR36][R16.64+0x4] ;  /* 0x0000042410007981 */ /* 0x000ea2000c1e1900 */
[----:B------:R-:W-:Y:S01]  /*19e0*/  MOV R2, 0x0 ;  /* 0x0000000000027802 */ /* 0x000fe20000000f00 */
[----:B------:R-:W-:Y:S01]  /*19f0*/  IMAD.U32 R7, RZ, RZ, UR39 ;  /* 0x00000027ff077e24 */ /* 0x000fe2000f8e00ff */
[----:B------:R-:W-:Y:S02]  /*1a00*/  MOV R22, UR40 ;  /* 0x0000002800167c02 */ /* 0x000fe40008000f00 */
[----:B------:R1:W3:Y:S01]  /*1a10*/  LDC.64 R8, c[0x4][R2] ;  /* 0x0100000002087b82 */ /* 0x0002e20000000a00 */
[----:B------:R-:W-:-:S02]  /*1a20*/  MOV R6, UR38 ;  /* 0x0000002600067c02 */ /* 0x000fc40008000f00 */
[----:B------:R-:W-:Y:S01]  /*1a30*/  ISETP.NE.AND P0, PT, R22, 0x2, PT ;  /* 0x000000021600780c */ /* 0x000fe20003f05270 */
[----:B0-----:R-:W-:Y:S02]  /*1a40*/  IMAD.U32 R4, RZ, RZ, UR4 ;  /* 0x00000004ff047e24 */ /* 0x001fe4000f8e00ff */
[----:B------:R-:W-:Y:S01]  /*1a50*/  IMAD.U32 R5, RZ, RZ, UR5 ;  /* 0x00000005ff057e24 */ /* 0x000fe2000f8e00ff */
[----:B--2---:R0:W2:Y:S02]  /*1a60*/  F2F.F64.F32 R10, R0 ;  /* 0x00000000000a7310 */ /* 0x0040a40000201800 */
[----:B0-----:R-:W-:Y:S01]  /*1a70*/  P2R R0, PR, RZ, 0x1 ;  /* 0x00000001ff007803 */ /* 0x001fe20000000000 */
[----:B--23--:R1:W-:Y:S06]  /*1a80*/  STL.64 [R18], R10 ;  /* 0x0000000a12007387 */ /* 0x00c3ec0000100a00 */
[----:B------:R-:W-:-:S07]  /*1a90*/  LEPC R20, `(.L_x_35) ;  /* 0x000000001014794e */ /* 0x000fce0000000000 */
[----:B-1----:R-:W-:Y:S05]  /*1aa0*/  CALL.ABS.NOINC R8 ;  /* 0x0000000008007343 */ /* 0x002fea0003c00000 */
.L_x_35:
[----:B------:R-:W-:-:S13]  /*1ab0*/  ISETP.NE.AND P6, PT, R22, 0x2, PT ;  /* 0x000000021600780c */ /* 0x000fda0003fc5270 */
[----:B------:R-:W-:Y:S05]  /*1ac0*/  @!P6 BRA `(.L_x_19) ;  /* 0x00000000002ce947 */ /* 0x000fea0003800000 */
[----:B------:R-:W2:Y:S01]  /*1ad0*/  LDG.E R16, desc[UR36][R16.64+0x8] ;  /* 0x0000082410107981 */ /* 0x000ea2000c1e1900 */
[----:B------:R-:W0:Y:S01]  /*1ae0*/  LDC.64 R2, c[0x4][R2] ;  /* 0x0100000002027b82 */ /* 0x000e220000000a00 */
[----:B------:R-:W1:Y:S01]  /*1af0*/  LDCU.64 UR4, c[0x4][0x8] ;  /* 0x01000100ff0477ac */ /* 0x000e620008000a00 */
[----:B------:R-:W-:Y:S02]  /*1b00*/  IMAD.U32 R6, RZ, RZ, UR38 ;  /* 0x00000026ff067e24 */ /* 0x000fe4000f8e00ff */
[----:B------:R-:W-:Y:S02]  /*1b10*/  IMAD.U32 R7, RZ, RZ, UR39 ;  /* 0x00000027ff077e24 */ /* 0x000fe4000f8e00ff */
[----:B-1----:R-:W-:Y:S01]  /*1b20*/  IMAD.U32 R4, RZ, RZ, UR4 ;  /* 0x00000004ff047e24 */ /* 0x002fe2000f8e00ff */
[----:B------:R-:W-:Y:S01]  /*1b30*/  MOV R5, UR5 ;  /* 0x0000000500057c02 */ /* 0x000fe20008000f00 */
[----:B--2---:R-:W1:Y:S02]  /*1b40*/  F2F.F64.F32 R8, R16 ;  /* 0x0000001000087310 */ /* 0x004e640000201800 */
[----:B01----:R1:W-:Y:S04]  /*1b50*/  STL.64 [R18], R8 ;  /* 0x0000000812007387 */ /* 0x0033e80000100a00 */
[----:B------:R-:W-:-:S07]  /*1b60*/  LEPC R20, `(.L_x_19) ;  /* 0x000000001014794e */ /* 0x000fce0000000000 */
[----:B-1----:R-:W-:Y:S05]  /*1b70*/  CALL.ABS.NOINC R2 ;  /* 0x0000000002007343 */ /* 0x002fea0003c00000 */
.L_x_19:
[----:B------:R-:W-:Y:S01]  /*1b80*/  MOV R0, 0x0 ;  /* 0x0000000000007802 */ /* 0x000fe20000000f00 */
[----:B------:R-:W2:Y:S01]  /*1b90*/  LDCU.64 UR4, c[0x4][0x10] ;  /* 0x01000200ff0477ac */ /* 0x000ea20008000a00 */
[----:B------:R-:W-:Y:S02]  /*1ba0*/  CS2R R6, SRZ ;  /* 0x0000000000067805 */ /* 0x000fe4000001ff00 */
[----:B------:R3:W4:Y:S01]  /*1bb0*/  LDC.64 R2, c[0x4][R0] ;  /* 0x0100000000027b82 */ /* 0x0007220000000a00 */
[----:B--2---:R-:W-:Y:S01]  /*1bc0*/  MOV R4, UR4 ;  /* 0x0000000400047c02 */ /* 0x004fe20008000f00 */
[----:B---3--:R-:W-:-:S07]  /*1bd0*/  IMAD.U32 R5, RZ, RZ, UR5 ;  /* 0x00000005ff057e24 */ /* 0x008fce000f8e00ff */
[----:B------:R-:W-:-:S07]  /*1be0*/  LEPC R20, `(.L_x_36) ;  /* 0x000000001014794e */ /* 0x000fce0000000000 */
[----:B01--4-:R-:W-:Y:S05]  /*1bf0*/  CALL.ABS.NOINC R2 ;  /* 0x0000000002007343 */ /* 0x013fea0003c00000 */
.L_x_36:
[----:B------:R-:W0:Y:S01]  /*1c00*/  LDCU UR4, c[0x0][0x388] ;  /* 0x00007100ff0477ac */ /* 0x000e220008000800 */
[----:B------:R-:W-:-:S05]  /*1c10*/  VIADD R19, R19, 0x1 ;  /* 0x0000000113137836 */ /* 0x000fca0000000000 */
[----:B0-----:R-:W-:-:S13]  /*1c20*/  ISETP.NE.AND P0, PT, R19, UR4, PT ;  /* 0x0000000413007c0c */ /* 0x001fda000bf05270 */
[----:B------:R-:W-:Y:S05]  /*1c30*/  @!P0 EXIT ;  /* 0x000000000000894d */ /* 0x000fea0003800000 */
[----:B------:R-:W-:Y:S05]  /*1c40*/  BRA `(.L_x_37) ;  /* 0xffffffe4003c7947 */ /* 0x000fea000383ffff */
.L_x_0:
[----:B------:R-:W-:Y:S02]  /*1c50*/  UISETP.GE.U32.AND UP0, UPT, UR36, 0x4, UPT ;  /* 0x000000042400788c */ /* 0x000fe4000bf06070 */
[----:B------:R-:W-:-:S07]  /*1c60*/  ULOP3.LUT UR37, UR36, 0x3, URZ, 0xc0, !UPT ;  /* 0x0000000324257892 */ /* 0x000fce000f8ec0ff */
[----:B------:R-:W-:Y:S05]  /*1c70*/  BRA.U !UP0, `(.L_x_38) ;  /* 0x0000000108987547 */ /* 0x000fea000b800000 */
[----:B------:R-:W-:Y:S01]  /*1c80*/  HFMA2 R16, -RZ, RZ, 0, 0 ;  /* 0x00000000ff107431 */ /* 0x000fe200000001ff */
[----:B------:R-:W-:Y:S01]  /*1c90*/  BSSY.RECONVERGENT B6, `(.L_x_38) ;  /* 0x0000024000067945 */ /* 0x000fe20003800200 */
[----:B------:R-:W-:-:S12]  /*1ca0*/  ULOP3.LUT UR36, UR36, 0x7ffffffc, URZ, 0xc0, !UPT ;  /* 0x7ffffffc24247892 */ /* 0x000fd8000f8ec0ff */
.L_x_43:
[----:B------:R-:W-:Y:S01]  /*1cb0*/  MOV R2, 0x0 ;  /* 0x0000000000027802 */ /* 0x000fe20000000f00 */
[----:B------:R-:W0:Y:S01]  /*1cc0*/  LDCU.64 UR4, c[0x4][0x10] ;  /* 0x01000200ff0477ac */ /* 0x000e220008000a00 */
[----:B------:R-:W-:Y:S01]  /*1cd0*/  VIADD R16, R16, 0x4 ;  /* 0x0000000410107836 */ /* 0x000fe20000000000 */
[----:B------:R-:W-:Y:S01]  /*1ce0*/  CS2R R6, SRZ ;  /* 0x0000000000067805 */ /* 0x000fe2000001ff00 */
[----:B------:R1:W2:Y:S03]  /*1cf0*/  LDC.64 R8, c[0x4][R2] ;  /* 0x0100000002087b82 */ /* 0x0002a60000000a00 */
[----:B------:R-:W-:-:S04]  /*1d00*/  ISETP.NE.AND P0, PT, R16, UR36, PT ;  /* 0x0000002410007c0c */ /* 0x000fc8000bf05270 */
[----:B------:R-:W-:Y:S01]  /*1d10*/  P2R R17, PR, RZ, 0x1 ;  /* 0x00000001ff117803 */ /* 0x000fe20000000000 */
[----:B0-----:R-:W-:Y:S01]  /*1d20*/  IMAD.U32 R4, RZ, RZ, UR4 ;  /* 0x00000004ff047e24 */ /* 0x001fe2000f8e00ff */
[----:B-1----:R-:W-:-:S07]  /*1d30*/  MOV R5, UR5 ;  /* 0x0000000500057c02 */ /* 0x002fce0008000f00 */
[----:B------:R-:W-:-:S07]  /*1d40*/  LEPC R20, `(.L_x_39) ;  /* 0x000000001014794e */ /* 0x000fce0000000000 */
[----:B--2---:R-:W-:Y:S05]  /*1d50*/  CALL.ABS.NOINC R8 ;  /* 0x0000000008007343 */ /* 0x004fea0003c00000 */
.L_x_39:
[----:B------:R0:W1:Y:S01]  /*1d60*/  LDC.64 R8, c[0x4][R2] ;  /* 0x0100000002087b82 */ /* 0x0000620000000a00 */
[----:B------:R-:W2:Y:S01]  /*1d70*/  LDCU.64 UR4, c[0x4][0x10] ;  /* 0x01000200ff0477ac */ /* 0x000ea20008000a00 */
[----:B------:R-:W-:Y:S01]  /*1d80*/  CS2R R6, SRZ ;  /* 0x0000000000067805 */ /* 0x000fe2000001ff00 */
[----:B--2---:R-:W-:Y:S02]  /*1d90*/  IMAD.U32 R4, RZ, RZ, UR4 ;  /* 0x00000004ff047e24 */ /* 0x004fe4000f8e00ff */
[----:B0-----:R-:W-:-:S07]  /*1da0*/  IMAD.U32 R5, RZ, RZ, UR5 ;  /* 0x00000005ff057e24 */ /* 0x001fce000f8e00ff */
[----:B------:R-:W-:-:S07]  /*1db0*/  LEPC R20, `(.L_x_40) ;  /* 0x000000001014794e */ /* 0x000fce0000000000 */
[----:B-1----:R-:W-:Y:S05]  /*1dc0*/  CALL.ABS.NOINC R8 ;  /* 0x0000000008007343 */ /* 0x002fea0003c00000 */
.L_x_40:
[----:B------:R0:W1:Y:S01]  /*1dd0*/  LDC.64 R8, c[0x4][R2] ;  /* 0x0100000002087b82 */ /* 0x0000620000000a00 */
[----:B------:R-:W2:Y:S01]  /*1de0*/  LDCU.64 UR4, c[0x4][0x10] ;  /* 0x01000200ff0477ac */ /* 0x000ea20008000a00 */
[----:B------:R-:W-:Y:S02]  /*1df0*/  CS2R R6, SRZ ;  /* 0x0000000000067805 */ /* 0x000fe4000001ff00 */
[----:B--2---:R-:W-:Y:S01]  /*1e00*/  MOV R4, UR4 ;  /* 0x0000000400047c02 */ /* 0x004fe20008000f00 */
[----:B0-----:R-:W-:-:S07]  /*1e10*/  IMAD.U32 R5, RZ, RZ, UR5 ;  /* 0x00000005ff057e24 */ /* 0x001fce000f8e00ff */
[----:B------:R-:W-:-:S07]  /*1e20*/  LEPC R20, `(.L_x_41) ;  /* 0x000000001014794e */ /* 0x000fce0000000000 */
[----:B-1----:R-:W-:Y:S05]  /*1e30*/  CALL.ABS.NOINC R8 ;  /* 0x0000000008007343 */ /* 0x002fea0003c00000 */
.L_x_41:
[----:B------:R-:W0:Y:S01]  /*1e40*/  LDC.64 R2, c[0x4][R2] ;  /* 0x0100000002027b82 */ /* 0x000e220000000a00 */
[----:B------:R-:W1:Y:S01]  /*1e50*/  LDCU.64 UR4, c[0x4][0x10] ;  /* 0x01000200ff0477ac */ /* 0x000e620008000a00 */
[----:B------:R-:W-:Y:S01]  /*1e60*/  CS2R R6, SRZ ;  /* 0x0000000000067805 */ /* 0x000fe2000001ff00 */
[----:B-1----:R-:W-:Y:S01]  /*1e70*/  IMAD.U32 R4, RZ, RZ, UR4 ;  /* 0x00000004ff047e24 */ /* 0x002fe2000f8e00ff */
[----:B------:R-:W-:-:S07]  /*1e80*/  MOV R5, UR5 ;  /* 0x0000000500057c02 */ /* 0x000fce0008000f00 */
[----:B------:R-:W-:-:S07]  /*1e90*/  LEPC R20, `(.L_x_42) ;  /* 0x000000001014794e */ /* 0x000fce0000000000 */
[----:B0-----:R-:W-:Y:S05]  /*1ea0*/  CALL.ABS.NOINC R2 ;  /* 0x0000000002007343 */ /* 0x001fea0003c00000 */
.L_x_42:
[----:B------:R-:W-:-:S13]  /*1eb0*/  ISETP.NE.AND P6, PT, R17, RZ, PT ;  /* 0x000000ff1100720c */ /* 0x000fda0003fc5270 */
[----:B------:R-:W-:Y:S05]  /*1ec0*/  @P6 BRA `(.L_x_43) ;  /* 0xfffffffc00786947 */ /* 0x000fea000383ffff */
[----:B------:R-:W-:Y:S05]  /*1ed0*/  BSYNC.RECONVERGENT B6 ;  /* 0x0000000000067941 */ /* 0x000fea0003800200 */
.L_x_38:
[----:B------:R-:W-:-:S13]  /*1ee0*/  ISETP.NE.AND P0, PT, RZ, UR37, PT ;  /* 0x00000025ff007c0c */ /* 0x000fda000bf05270 */
[----:B------:R-:W-:Y:S05]  /*1ef0*/  @!P0 EXIT ;  /* 0x000000000000894d */ /* 0x000fea0003800000 */
[----:B------:R-:W-:-:S07]  /*1f00*/  IMAD.MOV.U32 R16, RZ, RZ, RZ ;  /* 0x000000ffff107224 */ /* 0x000fce00078e00ff */
.L_x_45:
[----:B------:R-:W-:Y:S01]  /*1f10*/  MOV R0, 0x0 ;  /* 0x0000000000007802 */ /* 0x000fe20000000f00 */
[----:B------:R-:W0:Y:S01]  /*1f20*/  LDCU.64 UR4, c[0x4][0x10] ;  /* 0x01000200ff0477ac */ /* 0x000e220008000a00 */
[----:B------:R-:W-:Y:S01]  /*1f30*/  VIADD R16, R16, 0x1 ;  /* 0x0000000110107836 */ /* 0x000fe20000000000 */
[----:B------:R-:W-:Y:S01]  /*1f40*/  CS2R R6, SRZ ;  /* 0x0000000000067805 */ /* 0x000fe2000001ff00 */
[----:B------:R1:W2:Y:S03]  /*1f50*/  LDC.64 R2, c[0x4][R0] ;  /* 0x0100000000027b82 */ /* 0x0002a60000000a00 */
[----:B------:R-:W-:-:S04]  /*1f60*/  ISETP.NE.AND P0, PT, R16, UR37, PT ;  /* 0x0000002510007c0c */ /* 0x000fc8000bf05270 */
[----:B------:R-:W-:Y:S02]  /*1f70*/  P2R R17, PR, RZ, 0x1 ;  /* 0x00000001ff117803 */ /* 0x000fe40000000000 */
[----:B0-----:R-:W-:Y:S01]  /*1f80*/  MOV R4, UR4 ;  /* 0x0000000400047c02 */ /* 0x001fe20008000f00 */
[----:B-1----:R-:W-:-:S07]  /*1f90*/  IMAD.U32 R5, RZ, RZ, UR5 ;  /* 0x00000005ff057e24 */ /* 0x002fce000f8e00ff */
[----:B------:R-:W-:-:S07]  /*1fa0*/  LEPC R20, `(.L_x_44) ;  /* 0x000000001014794e */ /* 0x000fce0000000000 */
[----:B--2---:R-:W-:Y:S05]  /*1fb0*/  CALL.ABS.NOINC R2 ;  /* 0x0000000002007343 */ /* 0x004fea0003c00000 */
.L_x_44:
[----:B------:R-:W-:-:S13]  /*1fc0*/  ISETP.NE.AND P6, PT, R17, RZ, PT ;  /* 0x000000ff1100720c */ /* 0x000fda0003fc5270 */
[----:B------:R-:W-:Y:S05]  /*1fd0*/  @P6 BRA `(.L_x_45) ;  /* 0xfffffffc00cc6947 */ /* 0x000fea000383ffff */
[----:B------:R-:W-:Y:S05]  /*1fe0*/  EXIT ;  /* 0x000000000000794d */ /* 0x000fea0003800000 */
.L_x_46:
[----:B------:R-:W-:-:S00]  /*1ff0*/  BRA `(.L_x_46) ;  /* 0xfffffffc00fc7947 */ /* 0x000fc0000383ffff */
[----:B------:R-:W-:-:S00]  /*2000*/  NOP ;  /* 0x0000000000007918 */ /* 0x000fc00000000000 */
[----:B------:R-:W-:-:S00]  /*2010*/  NOP ;  /* 0x0000000000007918 */ /* 0x000fc00000000000 */
[----:B------:R-:W-:-:S00]  /*2020*/  NOP ;  /* 0x0000000000007918 */ /* 0x000fc00000000000 */
[----:B------:R-:W-:-:S00]  /*2030*/  NOP ;  /* 0x0000000000007918 */ /* 0x000fc00000000000 */
[----:B------:R-:W-:-:S00]  /*2040*/  NOP ;  /* 0x0000000000007918 */ /* 0x000fc00000000000 */
[----:B------:R-:W-:-:S00]  /*2050*/  NOP ;  /* 0x0000000000007918 */ /* 0x000fc00000000000 */
[----:B------:R-:W-:-:S00]  /*2060*/  NOP ;  /* 0x0000000000007918 */ /* 0x000fc00000000000 */
[----:B------:R-:W-:-:S00]  /*2070*/  NOP ;  /* 0x0000000000007918 */ /* 0x000fc00000000000 */
.L_x_89:


//--------------------- .text._Z13Matrix_wt_sumPfiS_ --------------------------
	.section	.text._Z13Matrix_wt_sumPfiS_,"ax",@progbits
	.align	128
        .global         _Z13Matrix_wt_sumPfiS_
        .type           _Z13Matrix_wt_sumPfiS_,@function
        .size           _Z13Matrix_wt_sumPfiS_,(.L_x_90 - _Z13Matrix_wt_sumPfiS_)
        .other          _Z13Matrix_wt_sumPfiS_,@"STO_CUDA_ENTRY STV_DEFAULT"
_Z13Matrix_wt_sumPfiS_:
.text._Z13Matrix_wt_sumPfiS_:
[----:B------:R-:W-:Y:S01]  /*0000*/  LDC R1, c[0x0][0x37c] ;  /* 0x0000df00ff017b82 */ /* 0x000fe20000000800 */
[----:B------:R-:W0:Y:S07]  /*0010*/  S2R R0, SR_TID.X ;  /* 0x0000000000007919 */ /* 0x000e2e0000002100 */
[----:B------:R-:W1:Y:S01]  /*0020*/  S2UR UR4, SR_CTAID.X ;  /* 0x00000000000479c3 */ /* 0x000e620000002500 */
[----:B------:R-:W1:Y:S07]  /*0030*/  LDCU UR5, c[0x0][0x360] ;  /* 0x00006c00ff0577ac */ /* 0x000e6e0008000800 */
[----:B------:R-:W2:Y:S01]  /*0040*/  LDC R6, c[0x0][0x388] ;  /* 0x0000e200ff067b82 */ /* 0x000ea20000000800 */
[----:B-1----:R-:W-:Y:S01]  /*0050*/  UIMAD UR4, UR4, UR5, URZ ;  /* 0x00000005040472a4 */ /* 0x002fe2000f8e02ff */
[----:B0-----:R-:W-:-:S02]  /*0060*/  IADD3 R0, PT, PT, -R0, RZ, RZ ;  /* 0x000000ff00007210 */ /* 0x001fc40007ffe1ff */
[----:B--2---:R-:W-:-:S04]  /*0070*/  ISETP.GE.AND P0, PT, R6, 0x1, PT ;  /* 0x000000010600780c */ /* 0x004fc80003f06270 */
[----:B------:R-:W-:-:S13]  /*0080*/  ISETP.NE.OR P0, PT, R0, UR4, !P0 ;  /* 0x0000000400007c0c */ /* 0x000fda000c705670 */
[----:B------:R-:W-:Y:S05]  /*0090*/  @P0 EXIT ;  /* 0x000000000000094d */ /* 0x000fea0003800000 */
[----:B------:R-:W0:Y:S01]  /*00a0*/  LDC.64 R2, c[0x0][0x390] ;  /* 0x0000e400ff027b82 */ /* 0x000e220000000a00 */
[----:B------:R-:W0:Y:S01]  /*00b0*/  LDCU.64 UR6, c[0x0][0x358] ;  /* 0x00006b00ff0677ac */ /* 0x000e220008000a00 */
[C---:B------:R-:W-:Y:S02]  /*00c0*/  ISETP.GE.U32.AND P1, PT, R6.reuse, 0x10, PT ;  /* 0x000000100600780c */ /* 0x040fe40003f26070 */
[----:B------:R-:W-:Y:S01]  /*00d0*/  LOP3.LUT R8, R6, 0xf, RZ, 0xc0, !PT ;  /* 0x0000000f06087812 */ /* 0x000fe200078ec0ff */
[----:B------:R-:W-:-:S03]  /*00e0*/  HFMA2 R0, -RZ, RZ, 0, 0 ;  /* 0x00000000ff007431 */ /* 0x000fc600000001ff */
[----:B------:R-:W-:Y:S01]  /*00f0*/  ISETP.NE.AND P0, PT, R8, RZ, PT ;  /* 0x000000ff0800720c */ /* 0x000fe20003f05270 */
[----:B0-----:R0:W5:Y:S06]  /*0100*/  LDG.E R9, desc[UR6][R2.64] ;  /* 0x0000000602097981 */ /* 0x00116c000c1e1900 */
[----:B------:R-:W-:Y:S06]  /*0110*/  @!P1 BRA `(.L_x_47) ;  /* 0x0000000000f89947 */ /* 0x000fec0003800000 */
[----:B------:R-:W1:Y:S01]  /*0120*/  LDCU.64 UR4, c[0x0][0x380] ;  /* 0x00007000ff0477ac */ /* 0x000e620008000a00 */
[----:B------:R-:W-:-:S04]  /*0130*/  LOP3.LUT R0, R6, 0x7ffffff0, RZ, 0xc0, !PT ;  /* 0x7ffffff006007812 */ /* 0x000fc800078ec0ff */
[----:B------:R-:W-:Y:S01]  /*0140*/  IADD3 R7, PT, PT, -R0, RZ, RZ ;  /* 0x000000ff00077210 */ /* 0x000fe20007ffe1ff */
[----:B-1----:R-:W-:-:S04]  /*0150*/  UIADD3 UR4, UP0, UPT, UR4, 0x20, URZ ;  /* 0x0000002004047890 */ /* 0x002fc8000ff1e0ff */
[----:B------:R-:W-:Y:S02]  /*0160*/  UIADD3.X UR5, UPT, UPT, URZ, UR5, URZ, UP0, !UPT ;  /* 0x00000005ff057290 */ /* 0x000fe400087fe4ff */
[----:B------:R-:W-:-:S04]  /*0170*/  MOV R10, UR4 ;  /* 0x00000004000a7c02 */ /* 0x000fc80008000f00 */
[----:B------:R-:W-:-:S07]  /*0180*/  MOV R15, UR5 ;  /* 0x00000005000f7c02 */ /* 0x000fce0008000f00 */
.L_x_48:
[----:B------:R-:W-:Y:S02]  /*0190*/  MOV R4, R10 ;  /* 0x0000000a00047202 */ /* 0x000fe40000000f00 */
[----:B------:R-:W-:-:S05]  /*01a0*/  MOV R5, R15 ;  /* 0x0000000f00057202 */ /* 0x000fca0000000f00 */
[----:B------:R-:W2:Y:S02]  /*01b0*/  LDG.E R10, desc[UR6][R4.64+-0x20] ;  /* 0xffffe006040a7981 */ /* 0x000ea4000c1e1900 */
[----:B--2-45:R-:W-:-:S05]  /*01c0*/  FADD R9, R10, R9 ;  /* 0x000000090a097221 */ /* 0x034fca0000000000 */
[----:B------:R1:W-:Y:S04]  /*01d0*/  STG.E desc[UR6][R2.64], R9 ;  /* 0x0000000902007986 */ /* 0x0003e8000c101906 */
[----:B------:R-:W2:Y:S02]  /*01e0*/  LDG.E R10, desc[UR6][R4.64+-0x1c] ;  /* 0xffffe406040a7981 */ /* 0x000ea4000c1e1900 */
[----:B--2---:R-:W-:-:S05]  /*01f0*/  FADD R11, R9, R10 ;  /* 0x0000000a090b7221 */ /* 0x004fca0000000000 */
[----:B------:R2:W-:Y:S04]  /*0200*/  STG.E desc[UR6][R2.64], R11 ;  /* 0x0000000b02007986 */ /* 0x0005e8000c101906 */
[----:B------:R-:W3:Y:S02]  /*0210*/  LDG.E R10, desc[UR6][R4.64+-0x18] ;  /* 0xffffe806040a7981 */ /* 0x000ee4000c1e1900 */
[----:B---3--:R-:W-:-:S05]  /*0220*/  FADD R13, R11, R10 ;  /* 0x0000000a0b0d7221 */ /* 0x008fca0000000000 */
[----:B------:R3:W-:Y:S04]  /*0230*/  STG.E desc[UR6][R2.64], R13 ;  /* 0x0000000d02007986 */ /* 0x0007e8000c101906 */
[----:B------:R-:W4:Y:S02]  /*0240*/  LDG.E R10, desc[UR6][R4.64+-0x14] ;  /* 0xffffec06040a7981 */ /* 0x000f24000c1e1900 */
[----:B----4-:R-:W-:-:S05]  /*0250*/  FADD R15, R13, R10 ;  /* 0x0000000a0d0f7221 */ /* 0x010fca0000000000 */
[----:B------:R4:W-:Y:S04]  /*0260*/  STG.E desc[UR6][R2.64], R15 ;  /* 0x0000000f02007986 */ /* 0x0009e8000c101906 */
[----:B------:R-:W1:Y:S02]  /*0270*/  LDG.E R10, desc[UR6][R4.64+-0x10] ;  /* 0xfffff006040a7981 */ /* 0x000e64000c1e1900 */
[----:B-1----:R-:W-:-:S05]  /*0280*/  FADD R9, R15, R10 ;  /* 0x0000000a0f097221 */ /* 0x002fca0000000000 */
        /* <DEDUP_REMOVED lines=12> */
[----:B------:R-:W-:Y:S04]  /*0350*/  STG.E desc[UR6][R2.64], R9 ;  /* 0x0000000902007986 */ /* 0x000fe8000c101906 */
        /* <DEDUP_REMOVED lines=9> */
[----:B------:R-:W4:Y:S02]  /*03f0*/  LDG.E R10, desc[UR6][R4.64+0x10] ;  /* 0x00001006040a7981 */ /* 0x000f24000c1e1900 */
[----:B----4-:R-:W-:-:S05]  /*0400*/  FADD R17, R15, R10 ;  /* 0x0000000a0f117221 */ /* 0x010fca0000000000 */
[----:B------:R4:W-:Y:S04]  /*0410*/  STG.E desc[UR6][R2.64], R17 ;  /* 0x0000001102007986 */ /* 0x0009e8000c101906 */
[----:B------:R-:W1:Y:S02]  /*0420*/  LDG.E R10, desc[UR6][R4.64+0x14] ;  /* 0x00001406040a7981 */ /* 0x000e64000c1e1900 */
[----:B-1----:R-:W-:-:S05]  /*0430*/  FADD R11, R17, R10 ;  /* 0x0000000a110b7221 */ /* 0x002fca0000000000 */
[----:B------:R4:W-:Y:S04]  /*0440*/  STG.E desc[UR6][R2.64], R11 ;  /* 0x0000000b02007986 */ /* 0x0009e8000c101906 */
[----:B------:R-:W2:Y:S01]  /*0450*/  LDG.E R10, desc[UR6][R4.64+0x18] ;  /* 0x00001806040a7981 */ /* 0x000ea2000c1e1900 */
[----:B------:R-:W-:Y:S01]  /*0460*/  IADD3 R7, PT, PT, R7, 0x10, RZ ;  /* 0x0000001007077810 */ /* 0x000fe20007ffe0ff */
[----:B--2---:R-:W-:-:S05]  /*0470*/  FADD R13, R11, R10 ;  /* 0x0000000a0b0d7221 */ /* 0x004fca0000000000 */
[----:B------:R4:W-:Y:S04]  /*0480*/  STG.E desc[UR6][R2.64], R13 ;  /* 0x0000000d02007986 */ /* 0x0009e8000c101906 */
[----:B------:R-:W2:Y:S01]  /*0490*/  LDG.E R10, desc[UR6][R4.64+0x1c] ;  /* 0x00001c06040a7981 */ /* 0x000ea2000c1e1900 */
[----:B------:R-:W-:Y:S01]  /*04a0*/  ISETP.NE.AND P1, PT, R7, RZ, PT ;  /* 0x000000ff0700720c */ /* 0x000fe20003f25270 */
[----:B--2---:R-:W-:Y:S01]  /*04b0*/  FADD R9, R13, R10 ;  /* 0x0000000a0d097221 */ /* 0x004fe20000000000 */
[----:B------:R-:W-:-:S04]  /*04c0*/  IADD3 R10, P2, PT, R4, 0x40, RZ ;  /* 0x00000040040a7810 */ /* 0x000fc80007f5e0ff */
[----:B------:R4:W-:Y:S01]  /*04d0*/  STG.E desc[UR6][R2.64], R9 ;  /* 0x0000000902007986 */ /* 0x0009e2000c101906 */
[----:B---3--:R-:W-:-:S06]  /*04e0*/  IADD3.X R15, PT, PT, RZ, R5, RZ, P2, !PT ;  /* 0x00000005ff0f7210 */ /* 0x008fcc00017fe4ff */
[----:B------:R-:W-:Y:S05]  /*04f0*/  @P1 BRA `(.L_x_48) ;  /* 0xfffffffc00241947 */ /* 0x000fea000383ffff */
.L_x_47:
[----:B------:R-:W-:Y:S05]  /*0500*/  @!P0 EXIT ;  /* 0x000000000000894d */ /* 0x000fea0003800000 */
[----:B------:R-:W-:Y:S02]  /*0510*/  ISETP.GE.U32.AND P0, PT, R8, 0x8, PT ;  /* 0x000000080800780c */ /* 0x000fe40003f06070 */
[----:B------:R-:W-:-:S04]  /*0520*/  LOP3.LUT R10, R6, 0x7, RZ, 0xc0, !PT ;  /* 0x00000007060a7812 */ /* 0x000fc800078ec0ff */
[----:B------:R-:W-:-:S07]  /*0530*/  ISETP.NE.AND P1, PT, R10, RZ, PT ;  /* 0x000000ff0a00720c */ /* 0x000fce0003f25270 */
[----:B------:R-:W-:Y:S06]  /*0540*/  @!P0 BRA `(.L_x_49) ;  /* 0x00000000006c8947 */ /* 0x000fec0003800000 */
[----:B------:R-:W1:Y:S02]  /*0550*/  LDC.64 R4, c[0x0][0x380] ;  /* 0x0000e000ff047b82 */ /* 0x000e640000000a00 */
[----:B-1----:R-:W-:-:S05]  /*0560*/  IMAD.WIDE.U32 R4, R0, 0x4, R4 ;  /* 0x0000000400047825 */ /* 0x002fca00078e0004 */
[----:B------:R-:W4:Y:S02]  /*0570*/  LDG.E R8, desc[UR6][R4.64] ;  /* 0x0000000604087981 */ /* 0x000f24000c1e1900 */
[----:B----45:R-:W-:-:S05]  /*0580*/  FADD R9, R9, R8 ;  /* 0x0000000809097221 */ /* 0x030fca0000000000 */
[----:B------:R-:W-:Y:S04]  /*0590*/  STG.E desc[UR6][R2.64], R9 ;  /* 0x0000000902007986 */ /* 0x000fe8000c101906 */
[----:B------:R-:W2:Y:S02]  /*05a0*/  LDG.E R8, desc[UR6][R4.64+0x4] ;  /* 0x0000040604087981 */ /* 0x000ea4000c1e1900 */
[----:B--2---:R-:W-:-:S05]  /*05b0*/  FADD R7, R9, R8 ;  /* 0x0000000809077221 */ /* 0x004fca0000000000 */
        /* <DEDUP_REMOVED lines=16> */
[----:B------:R-:W2:Y:S01]  /*06c0*/  LDG.E R8, desc[UR6][R4.64+0x1c] ;  /* 0x00001c0604087981 */ /* 0x000ea2000c1e1900 */
[----:B------:R-:W-:Y:S01]  /*06d0*/  IADD3 R0, PT, PT, R0, 0x8, RZ ;  /* 0x0000000800007810 */ /* 0x000fe20007ffe0ff */
[----:B--2---:R-:W-:-:S05]  /*06e0*/  FADD R9, R11, R8 ;  /* 0x000000080b097221 */ /* 0x004fca0000000000 */
[----:B------:R3:W-:Y:S02]  /*06f0*/  STG.E desc[UR6][R2.64], R9 ;  /* 0x0000000902007986 */ /* 0x0007e4000c101906 */
.L_x_49:
[----:B------:R-:W-:Y:S05]  /*0700*/  @!P1 EXIT ;  /* 0x000000000000994d */ /* 0x000fea0003800000 */
[----:B------:R-:W-:Y:S02]  /*0710*/  ISETP.GE.U32.AND P0, PT, R10, 0x4, PT ;  /* 0x000000040a00780c */ /* 0x000fe40003f06070 */
[----:B------:R-:W-:-:S04]  /*0720*/  LOP3.LUT R6, R6, 0x3, RZ, 0xc0, !PT ;  /* 0x0000000306067812 */ /* 0x000fc800078ec0ff */
[----:B------:R-:W-:-:S07]  /*0730*/  ISETP.NE.AND P1, PT, R6, RZ, PT ;  /* 0x000000ff0600720c */ /* 0x000fce0003f25270 */
[----:B------:R-:W-:Y:S06]  /*0740*/  @!P0 BRA `(.L_x_50) ;  /* 0x00000000003c8947 */ /* 0x000fec0003800000 */
[----:B------:R-:W1:Y:S02]  /*0750*/  LDC.64 R4, c[0x0][0x380] ;  /* 0x0000e000ff047b82 */ /* 0x000e640000000a00 */
[----:B-1----:R-:W-:-:S05]  /*0760*/  IMAD.WIDE.U32 R4, R0, 0x4, R4 ;  /* 0x0000000400047825 */ /* 0x002fca00078e0004 */
[----:B------:R-:W3:Y:S02]  /*0770*/  LDG.E R8, desc[UR6][R4.64] ;  /* 0x0000000604087981 */ /* 0x000ee4000c1e1900 */
[----:B---3-5:R-:W-:-:S05]  /*0780*/  FADD R7, R9, R8 ;  /* 0x0000000809077221 */ /* 0x028fca0000000000 */
[----:B------:R1:W-:Y:S04]  /*0790*/  STG.E desc[UR6][R2.64], R7 ;  /* 0x0000000702007986 */ /* 0x0003e8000c101906 */
[----:B------:R-:W4:Y:S02]  /*07a0*/  LDG.E R8, desc[UR6][R4.64+0x4] ;  /* 0x0000040604087981 */ /* 0x000f24000c1e1900 */
[----:B----4-:R-:W-:-:S05]  /*07b0*/  FADD R11, R7, R8 ;  /* 0x00000008070b7221 */ /* 0x010fca0000000000 */
        /* <DEDUP_REMOVED lines=8> */
.L_x_50:
[----:B------:R-:W-:Y:S05]  /*0840*/  @!P1 EXIT ;  /* 0x000000000000994d */ /* 0x000fea0003800000 */
[----:B------:R-:W2:Y:S01]  /*0850*/  LDC.64 R4, c[0x0][0x380] ;  /* 0x0000e000ff047b82 */ /* 0x000ea20000000a00 */
[----:B------:R-:W-:Y:S01]  /*0860*/  IADD3 R6, PT, PT, -R6, RZ, RZ ;  /* 0x000000ff06067210 */ /* 0x000fe20007ffe1ff */
[----:B--2---:R-:W-:-:S07]  /*0870*/  IMAD.WIDE.U32 R4, R0, 0x4, R4 ;  /* 0x0000000400047825 */ /* 0x004fce00078e0004 */
.L_x_51:
[----:B--2---:R2:W1:Y:S01]  /*0880*/  LDG.E R0, desc[UR6][R4.64] ;  /* 0x0000000604007981 */ /* 0x004462000c1e1900 */
[----:B------:R-:W-:-:S04]  /*0890*/  IADD3 R6, PT, PT, R6, 0x1, RZ ;  /* 0x0000000106067810 */ /* 0x000fc80007ffe0ff */
[----:B------:R-:W-:Y:S02]  /*08a0*/  ISETP.NE.AND P0, PT, R6, RZ, PT ;  /* 0x000000ff0600720c */ /* 0x000fe40003f05270 */
[----:B--2---:R-:W-:-:S04]  /*08b0*/  IADD3 R4, P1, PT, R4, 0x4, RZ ;  /* 0x0000000404047810 */ /* 0x004fc80007f3e0ff */
[----:B------:R-:W-:Y:S01]  /*08c0*/  IADD3.X R5, PT, PT, RZ, R5, RZ, P1, !PT ;  /* 0x00000005ff057210 */ /* 0x000fe20000ffe4ff */
[----:B-1-345:R-:W-:-:S05]  /*08d0*/  FADD R9, R0, R9 ;  /* 0x0000000900097221 */ /* 0x03afca0000000000 */
[----:B------:R2:W-:Y:S01]  /*08e0*/  STG.E desc[UR6][R2.64], R9 ;  /* 0x0000000902007986 */ /* 0x0005e2000c101906 */
[----:B------:R-:W-:Y:S05]  /*08f0*/  @P0 BRA `(.L_x_51) ;  /* 0xfffffffc00e00947 */ /* 0x000fea000383ffff */
[----:B------:R-:W-:Y:S05]  /*0900*/  EXIT ;  /* 0x000000000000794d */ /* 0x000fea0003800000 */
.L_x_52:
        /* <DEDUP_REMOVED lines=15> */
.L_x_90:


//--------------------- .text._Z11fc_2_kernelPfS_S_S_ --------------------------
	.section	.text._Z11fc_2_kernelPfS_S_S_,"ax",@progbits
	.align	128
        .global         _Z11fc_2_kernelPfS_S_S_
        .type           _Z11fc_2_kernelPfS_S_S_,@function
        .size           _Z11fc_2_kernelPfS_S_S_,(.L_x_91 - _Z11fc_2_kernelPfS_S_S_)
        .other          _Z11fc_2_kernelPfS_S_S_,@"STO_CUDA_ENTRY STV_DEFAULT"
_Z11fc_2_kernelPfS_S_S_:
.text._Z11fc_2_kernelPfS_S_S_:
[----:B------:R-:W-:Y:S01]  /*0000*/  LDC R1, c[0x0][0x37c] ;  /* 0x0000df00ff017b82 */ /* 0x000fe20000000800 */
[----:B------:R-:W0:Y:S07]  /*0010*/  S2R R9, SR_TID.X ;  /* 0x0000000000097919 */ /* 0x000e2e0000002100 */
[----:B------:R-:W0:Y:S01]  /*0020*/  LDC.64 R2, c[0x0][0x380] ;  /* 0x0000e000ff027b82 */ /* 0x000e220000000a00 */
[----:B------:R-:W1:Y:S01]  /*0030*/  LDCU.64 UR4, c[0x0][0x358] ;  /* 0x00006b00ff0477ac */ /* 0x000e620008000a00 */
[----:B------:R-:W2:Y:S06]  /*0040*/  S2R R11, SR_CTAID.X ;  /* 0x00000000000b7919 */ /* 0x000eac0000002500 */
[----:B------:R-:W3:Y:S01]  /*0050*/  LDC.64 R4, c[0x0][0x390] ;  /* 0x0000e400ff047b82 */ /* 0x000ee20000000a00 */
[----:B0-----:R-:W-:-:S04]  /*0060*/  IMAD.WIDE.U32 R2, R9, 0x4, R2 ;  /* 0x0000000409027825 */ /* 0x001fc800078e0002 */
[----:B--2---:R-:W-:Y:S02]  /*0070*/  IMAD R7, R11, 0x1f4, R9 ;  /* 0x000001f40b077824 */ /* 0x004fe400078e0209 */
[----:B-1----:R-:W2:Y:S02]  /*0080*/  LDG.E R2, desc[UR4][R2.64] ;  /* 0x0000000402027981 */ /* 0x002ea4000c1e1900 */
[----:B---3--:R-:W-:Y:S02]  /*0090*/  IMAD.WIDE.U32 R4, R7, 0x4, R4 ;  /* 0x0000000407047825 */ /* 0x008fe400078e0004 */
[----:B------:R-:W0:Y:S04]  /*00a0*/  LDC.64 R6, c[0x0][0x388] ;  /* 0x0000e200ff067b82 */ /* 0x000e280000000a00 */
[----:B------:R-:W2:Y:S01]  /*00b0*/  LDG.E R5, desc[UR4][R4.64] ;  /* 0x0000000404057981 */ /* 0x000ea2000c1e1900 */
[----:B------:R-:W-:Y:S01]  /*00c0*/  ISETP.NE.AND P0, PT, R9, RZ, PT ;  /* 0x000000ff0900720c */ /* 0x000fe20003f05270 */
[----:B0-----:R-:W-:-:S04]  /*00d0*/  IMAD.WIDE.U32 R6, R11, 0x4, R6 ;  /* 0x000000040b067825 */ /* 0x001fc800078e0006 */
[----:B--2---:R-:W-:-:S05]  /*00e0*/  FMUL R9, R2, R5 ;  /* 0x0000000502097220 */ /* 0x004fca0000400000 */
[----:B------:R0:W-:Y:S03]  /*00f0*/  REDG.E.ADD.F32.FTZ.RN.STRONG.GPU desc[UR4][R6.64], R9 ;  /* 0x00000009060079a6 */ /* 0x0001e6000c12f304 */
[----:B------:R-:W-:Y:S05]  /*0100*/  @P0 EXIT ;  /* 0x000000000000094d */ /* 0x000fea0003800000 */
[----:B------:R-:W1:Y:S02]  /*0110*/  LDC.64 R2, c[0x0][0x398] ;  /* 0x0000e600ff027b82 */ /* 0x000e640000000a00 */
[----:B-1----:R-:W-:-:S06]  /*0120*/  IMAD.WIDE.U32 R2, R11, 0x4, R2 ;  /* 0x000000040b027825 */ /* 0x002fcc00078e0002 */
[----:B------:R-:W2:Y:S04]  /*0130*/  LDG.E R3, desc[UR4][R2.64] ;  /* 0x0000000402037981 */ /* 0x000ea8000c1e1900 */
[----:B--2---:R-:W-:Y:S01]  /*0140*/  REDG.E.ADD.F32.FTZ.RN.STRONG.GPU desc[UR4][R6.64], R3 ;  /* 0x00000003060079a6 */ /* 0x004fe2000c12f304 */
[----:B------:R-:W-:Y:S05]  /*0150*/  EXIT ;  /* 0x000000000000794d */ /* 0x000fea0003800000 */
.L_x_53:
        /* <DEDUP_REMOVED lines=10> */
.L_x_91:


//--------------------- .text._Z8RelU_fc1Pf       --------------------------
	.section	.text._Z8RelU_fc1Pf,"ax",@progbits
	.align	128
        .global         _Z8RelU_fc1Pf
        .type           _Z8RelU_fc1Pf,@function
        .size           _Z8RelU_fc1Pf,(.L_x_92 - _Z8RelU_fc1Pf)
        .other          _Z8RelU_fc1Pf,@"STO_CUDA_ENTRY STV_DEFAULT"
_Z8RelU_fc1Pf:
.text._Z8RelU_fc1Pf:
[----:B------:R-:W-:Y:S01]  /*0000*/  LDC R1, c[0x0][0x37c] ;  /* 0x0000df00ff017b82 */ /* 0x000fe20000000800 */
[----:B------:R-:W0:Y:S07]  /*0010*/  S2R R5, SR_TID.X ;  /* 0x0000000000057919 */ /* 0x000e2e0000002100 */
[----:B------:R-:W0:Y:S01]  /*0020*/  LDC.64 R2, c[0x0][0x380] ;  /* 0x0000e000ff027b82 */ /* 0x000e220000000a00 */
[----:B------:R-:W1:Y:S01]  /*0030*/  LDCU.64 UR4, c[0x0][0x358] ;  /* 0x00006b00ff0477ac */ /* 0x000e620008000a00 */
[----:B0-----:R-:W-:-:S05]  /*0040*/  IMAD.WIDE.U32 R2, R5, 0x4, R2 ;  /* 0x0000000405027825 */ /* 0x001fca00078e0002 */
[----:B-1----:R-:W2:Y:S02]  /*0050*/  LDG.E R0, desc[UR4][R2.64] ;  /* 0x0000000402007981 */ /* 0x002ea4000c1e1900 */
[----:B--2---:R-:W-:-:S13]  /*0060*/  FSETP.GEU.AND P0, PT, R0, RZ, PT ;  /* 0x000000ff0000720b */ /* 0x004fda0003f0e000 */
[----:B------:R-:W-:Y:S05]  /*0070*/  @P0 EXIT ;  /* 0x000000000000094d */ /* 0x000fea0003800000 */
[----:B------:R-:W-:Y:S01]  /*0080*/  STG.E desc[UR4][R2.64], RZ ;  /* 0x000000ff02007986 */ /* 0x000fe2000c101904 */
[----:B------:R-:W-:Y:S05]  /*0090*/  EXIT ;  /* 0x000000000000794d */ /* 0x000fea0003800000 */
.L_x_54:
        /* <DEDUP_REMOVED lines=14> */
.L_x_92:


//--------------------- .text._Z11fc_1_kernelPfS_S_S_ --------------------------
	.section	.text._Z11fc_1_kernelPfS_S_S_,"ax",@progbits
	.align	128
        .global         _Z11fc_1_kernelPfS_S_S_
        .type           _Z11fc_1_kernelPfS_S_S_,@function
        .size           _Z11fc_1_kernelPfS_S_S_,(.L_x_93 - _Z11fc_1_kernelPfS_S_S_)
        .other          _Z11fc_1_kernelPfS_S_S_,@"STO_CUDA_ENTRY STV_DEFAULT"
_Z11fc_1_kernelPfS_S_S_:
.text._Z11fc_1_kernelPfS_S_S_:
[----:B------:R-:W-:Y:S01]  /*0000*/  LDC R1, c[0x0][0x37c] ;  /* 0x0000df00ff017b82 */ /* 0x000fe20000000800 */
[----:B------:R-:W0:Y:S07]  /*0010*/  S2R R8, SR_TID.X ;  /* 0x0000000000087919 */ /* 0x000e2e0000002100 */
[----:B------:R-:W1:Y:S01]  /*0020*/  LDC.64 R2, c[0x0][0x380] ;  /* 0x0000e000ff027b82 */ /* 0x000e620000000a00 */
[----:B------:R-:W2:Y:S01]  /*0030*/  LDCU.64 UR4, c[0x0][0x358] ;  /* 0x00006b00ff0477ac */ /* 0x000ea20008000a00 */
[----:B------:R-:W0:Y:S01]  /*0040*/  S2R R11, SR_TID.Y ;  /* 0x00000000000b7919 */ /* 0x000e220000002200 */
[----:B------:R-:W3:Y:S05]  /*0050*/  S2R R13, SR_TID.Z ;  /* 0x00000000000d7919 */ /* 0x000eea0000002300 */
[----:B------:R-:W4:Y:S01]  /*0060*/  LDC.64 R4, c[0x0][0x390] ;  /* 0x0000e400ff047b82 */ /* 0x000f220000000a00 */
[----:B------:R-:W5:Y:S01]  /*0070*/  S2R R15, SR_CTAID.X ;  /* 0x00000000000f7919 */ /* 0x000f620000002500 */
[----:B0-----:R-:W-:-:S04]  /*0080*/  LEA R0, R8, R11, 0x2 ;  /* 0x0000000b08007211 */ /* 0x001fc800078e10ff */
[----:B---3--:R-:W-:-:S05]  /*0090*/  LEA R7, R13, R0, 0x4 ;  /* 0x000000000d077211 */ /* 0x008fca00078e20ff */
[----:B-----5:R-:W-:Y:S02]  /*00a0*/  IMAD R9, R15, 0x320, R7 ;  /* 0x000003200f097824 */ /* 0x020fe400078e0207 */
[----:B-1----:R-:W-:Y:S02]  /*00b0*/  IMAD.WIDE.U32 R2, R7, 0x4, R2 ;  /* 0x0000000407027825 */ /* 0x002fe400078e0002 */
[----:B------:R-:W0:Y:S02]  /*00c0*/  LDC.64 R6, c[0x0][0x388] ;  /* 0x0000e200ff067b82 */ /* 0x000e240000000a00 */
[----:B----4-:R-:W-:Y:S02]  /*00d0*/  IMAD.WIDE.U32 R4, R9, 0x4, R4 ;  /* 0x0000000409047825 */ /* 0x010fe400078e0004 */
[----:B--2---:R-:W2:Y:S04]  /*00e0*/  LDG.E R2, desc[UR4][R2.64] ;  /* 0x0000000402027981 */ /* 0x004ea8000c1e1900 */
[----:B------:R-:W2:Y:S01]  /*00f0*/  LDG.E R5, desc[UR4][R4.64] ;  /* 0x0000000404057981 */ /* 0x000ea2000c1e1900 */
[----:B------:R-:W-:Y:S01]  /*0100*/  LOP3.LUT P0, RZ, R13, R8, R11, 0xfe, !PT ;  /* 0x000000080dff7212 */ /* 0x000fe2000780fe0b */
        /* <DEDUP_REMOVED lines=9> */
.L_x_55:
        /* <DEDUP_REMOVED lines=14> */
.L_x_93:


//--------------------- .text._Z16maxpool_2_kernelPfS_ --------------------------
	.section	.text._Z16maxpool_2_kernelPfS_,"ax",@progbits
	.align	128
        .global         _Z16maxpool_2_kernelPfS_
        .type           _Z16maxpool_2_kernelPfS_,@function
        .size           _Z16maxpool_2_kernelPfS_,(.L_x_94 - _Z16maxpool_2_kernelPfS_)
        .other          _Z16maxpool_2_kernelPfS_,@"STO_CUDA_ENTRY STV_DEFAULT"
_Z16maxpool_2_kernelPfS_:
.text._Z16maxpool_2_kernelPfS_:
[----:B------:R-:W-:Y:S01]  /*0000*/  LDC R1, c[0x0][0x37c] ;  /* 0x0000df00ff017b82 */ /* 0x000fe20000000800 */
[----:B------:R-:W0:Y:S07]  /*0010*/  S2R R8, SR_TID.X ;  /* 0x0000000000087919 */ /* 0x000e2e0000002100 */
[----:B------:R-:W1:Y:S01]  /*0020*/  LDC.64 R2, c[0x0][0x380] ;  /* 0x0000e000ff027b82 */ /* 0x000e620000000a00 */
[----:B------:R-:W2:Y:S01]  /*0030*/  LDCU.64 UR4, c[0x0][0x358] ;  /* 0x00006b00ff0477ac */ /* 0x000ea20008000a00 */
[----:B------:R-:W0:Y:S01]  /*0040*/  S2R R13, SR_CTAID.X ;  /* 0x00000000000d7919 */ /* 0x000e220000002500 */
[----:B------:R-:W3:Y:S01]  /*0050*/  S2R R11, SR_TID.Y ;  /* 0x00000000000b7919 */ /* 0x000ee20000002200 */
[----:B0-----:R-:W-:-:S04]  /*0060*/  LEA R0, R13, R8, 0x2 ;  /* 0x000000080d007211 */ /* 0x001fc800078e10ff */
[----:B---3--:R-:W-:-:S05]  /*0070*/  LEA R0, R0, R11, 0x3 ;  /* 0x0000000b00007211 */ /* 0x008fca00078e18ff */
[----:B------:R-:W-:-:S04]  /*0080*/  IMAD.SHL.U32 R5, R0, 0x2, RZ ;  /* 0x0000000200057824 */ /* 0x000fc800078e00ff */
[----:B-1----:R-:W-:Y:S02]  /*0090*/  IMAD.WIDE.U32 R2, R5, 0x4, R2 ;  /* 0x0000000405027825 */ /* 0x002fe400078e0002 */
[----:B------:R-:W0:Y:S03]  /*00a0*/  LDC.64 R4, c[0x0][0x388] ;  /* 0x0000e200ff047b82 */ /* 0x000e260000000a00 */
[----:B--2---:R-:W2:Y:S04]  /*00b0*/  LDG.E R0, desc[UR4][R2.64] ;  /* 0x0000000402007981 */ /* 0x004ea8000c1e1900 */
[----:B------:R-:W2:Y:S04]  /*00c0*/  LDG.E R7, desc[UR4][R2.64+0x4] ;  /* 0x0000040402077981 */ /* 0x000ea8000c1e1900 */
[----:B------:R-:W3:Y:S04]  /*00d0*/  LDG.E R9, desc[UR4][R2.64+0x20] ;  /* 0x0000200402097981 */ /* 0x000ee8000c1e1900 */
[----:B------:R-:W3:Y:S01]  /*00e0*/  LDG.E R6, desc[UR4][R2.64+0x24] ;  /* 0x0000240402067981 */ /* 0x000ee2000c1e1900 */
[----:B------:R-:W-:-:S05]  /*00f0*/  LEA R8, R8, R11, 0x2 ;  /* 0x0000000b08087211 */ /* 0x000fca00078e10ff */
[----:B------:R-:W-:-:S04]  /*0100*/  IMAD R11, R13, 0x10, R8 ;  /* 0x000000100d0b7824 */ /* 0x000fc800078e0208 */
[----:B0-----:R-:W-:Y:S01]  /*0110*/  IMAD.WIDE.U32 R4, R11, 0x4, R4 ;  /* 0x000000040b047825 */ /* 0x001fe200078e0004 */
[----:B--2---:R-:W-:-:S04]  /*0120*/  FMNMX3 R0, R0, -1000000, R7, !PT ;  /* 0xc974240000007876 */ /* 0x004fc80007800007 */
[----:B---3--:R-:W-:-:S05]  /*0130*/  FMNMX3 R9, R0, R9, R6, !PT ;  /* 0x0000000900097276 */ /* 0x008fca0007800006 */
[----:B------:R-:W-:Y:S01]  /*0140*/  STG.E desc[UR4][R4.64], R9 ;  /* 0x0000000904007986 */ /* 0x000fe2000c101904 */
[----:B------:R-:W-:Y:S05]  /*0150*/  EXIT ;  /* 0x000000000000794d */ /* 0x000fea0003800000 */
.L_x_56:
        /* <DEDUP_REMOVED lines=10> */
.L_x_94:


//--------------------- .text._Z12conv2_kernelPfS_S_S_ --------------------------
	.section	.text._Z12conv2_kernelPfS_S_S_,"ax",@progbits
	.align	128
        .global         _Z12conv2_kernelPfS_S_S_
        .type           _Z12conv2_kernelPfS_S_S_,@function
        .size           _Z12conv2_kernelPfS_S_S_,(.L_x_95 - _Z12conv2_kernelPfS_S_S_)
        .other          _Z12conv2_kernelPfS_S_S_,@"STO_CUDA_ENTRY STV_DEFAULT"
_Z12conv2_kernelPfS_S_S_:
.text._Z12conv2_kernelPfS_S_S_:
[----:B------:R-:W-:Y:S01]  /*0000*/  LDC R1, c[0x0][0x37c] ;  /* 0x0000df00ff017b82 */ /* 0x000fe20000000800 */
[----:B------:R-:W0:Y:S07]  /*0010*/  S2R R7, SR_CTAID.X ;  /* 0x0000000000077919 */ /* 0x000e2e0000002500 */
[----:B------:R-:W1:Y:S01]  /*0020*/  LDC.64 R4, c[0x0][0x390] ;  /* 0x0000e400ff047b82 */ /* 0x000e620000000a00 */
[----:B------:R-:W2:Y:S01]  /*0030*/  LDCU.64 UR4, c[0x0][0x358] ;  /* 0x00006b00ff0477ac */ /* 0x000ea20008000a00 */
[----:B------:R-:W0:Y:S01]  /*0040*/  S2R R6, SR_CTAID.Y ;  /* 0x0000000000067919 */ /* 0x000e220000002600 */
[----:B------:R-:W3:Y:S05]  /*0050*/  S2R R8, SR_TID.Y ;  /* 0x0000000000087919 */ /* 0x000eea0000002200 */
[----:B------:R-:W4:Y:S01]  /*0060*/  LDC.64 R2, c[0x0][0x380] ;  /* 0x0000e000ff027b82 */ /* 0x000f220000000a00 */
[----:B------:R-:W5:Y:S01]  /*0070*/  S2R R9, SR_TID.X ;  /* 0x0000000000097919 */ /* 0x000f620000002100 */
[----:B0-----:R-:W-:-:S02]  /*0080*/  IMAD R11, R6, 0x14, R7 ;  /* 0x00000014060b7824 */ /* 0x001fc400078e0207 */
[----:B---3--:R-:W-:Y:S02]  /*0090*/  IMAD R0, R7, 0x90, R8 ;  /* 0x0000009007007824 */ /* 0x008fe400078e0208 */
[----:B------:R-:W-:Y:S02]  /*00a0*/  IMAD R11, R11, 0x19, RZ ;  /* 0x000000190b0b7824 */ /* 0x000fe400078e02ff */
[----:B-----5:R-:W-:Y:S02]  /*00b0*/  IMAD R13, R9, 0xc, R0 ;  /* 0x0000000c090d7824 */ /* 0x020fe400078e0200 */
[----:B-1----:R-:W-:-:S04]  /*00c0*/  IMAD.WIDE.U32 R4, R11, 0x4, R4 ;  /* 0x000000040b047825 */ /* 0x002fc800078e0004 */
[----:B----4-:R-:W-:Y:S01]  /*00d0*/  IMAD.WIDE.U32 R2, R13, 0x4, R2 ;  /* 0x000000040d027825 */ /* 0x010fe200078e0002 */
[----:B--2---:R-:W2:Y:S04]  /*00e0*/  LDG.E R19, desc[UR4][R4.64] ;  /* 0x0000000404137981 */ /* 0x004ea8000c1e1900 */
[----:B------:R-:W2:Y:S04]  /*00f0*/  LDG.E R0, desc[UR4][R2.64] ;  /* 0x0000000402007981 */ /* 0x000ea8000c1e1900 */
[----:B------:R-:W3:Y:S04]  /*0100*/  LDG.E R20, desc[UR4][R4.64+0x4] ;  /* 0x0000040404147981 */ /* 0x000ee8000c1e1900 */
[----:B------:R-:W3:Y:S04]  /*0110*/  LDG.E R23, desc[UR4][R2.64+0x4] ;  /* 0x0000040402177981 */ /* 0x000ee8000c1e1900 */
[----:B------:R-:W4:Y:S04]  /*0120*/  LDG.E R22, desc[UR4][R4.64+0x8] ;  /* 0x0000080404167981 */ /* 0x000f28000c1e1900 */
[----:B------:R-:W4:Y:S04]  /*0130*/  LDG.E R25, desc[UR4][R2.64+0x8] ;  /* 0x0000080402197981 */ /* 0x000f28000c1e1900 */
[----:B------:R-:W5:Y:S04]  /*0140*/  LDG.E R18, desc[UR4][R4.64+0xc] ;  /* 0x00000c0404127981 */ /* 0x000f68000c1e1900 */
        /* <DEDUP_REMOVED lines=12> */
[----:B------:R-:W5:Y:S01]  /*0210*/  LDG.E R28, desc[UR4][R2.64+0xd0] ;  /* 0x0000d004021c7981 */ /* 0x000f62000c1e1900 */
[----:B--2---:R-:W-:-:S03]  /*0220*/  FFMA R0, R0, R19, RZ ;  /* 0x0000001300007223 */ /* 0x004fc600000000ff */
[----:B------:R-:W2:Y:S01]  /*0230*/  LDG.E R19, desc[UR4][R2.64+0x3c] ;  /* 0x00003c0402137981 */ /* 0x000ea2000c1e1900 */
[----:B---3--:R-:W-:-:S03]  /*0240*/  FFMA R0, R23, R20, R0 ;  /* 0x0000001417007223 */ /* 0x008fc60000000000 */
[----:B------:R-:W3:Y:S04]  /*0250*/  LDG.E R20, desc[UR4][R4.64+0x24] ;  /* 0x0000240404147981 */ /* 0x000ee8000c1e1900 */
[----:B------:R-:W3:Y:S01]  /*0260*/  LDG.E R23, desc[UR4][R2.64+0x40] ;  /* 0x0000400402177981 */ /* 0x000ee2000c1e1900 */
[----:B----4-:R-:W-:-:S03]  /*0270*/  FFMA R0, R25, R22, R0 ;  /* 0x0000001619007223 */ /* 0x010fc60000000000 */
[----:B------:R-:W4:Y:S04]  /*0280*/  LDG.E R22, desc[UR4][R4.64+0x28] ;  /* 0x0000280404167981 */ /* 0x000f28000c1e1900 */
[----:B------:R-:W4:Y:S01]  /*0290*/  LDG.E R25, desc[UR4][R2.64+0x60] ;  /* 0x0000600402197981 */ /* 0x000f22000c1e1900 */
[----:B-----5:R-:W-:-:S03]  /*02a0*/  FFMA R27, R21, R18, R0 ;  /* 0x00000012151b7223 */ /* 0x020fc60000000000 */
[----:B------:R-:W5:Y:S04]  /*02b0*/  LDG.E R18, desc[UR4][R4.64+0x2c] ;  /* 0x00002c0404127981 */ /* 0x000f68000c1e1900 */
[----:B------:R-:W5:Y:S01]  /*02c0*/  LDG.E R21, desc[UR4][R2.64+0x64] ;  /* 0x0000640402157981 */ /* 0x000f62000c1e1900 */
[----:B------:R-:W-:-:S03]  /*02d0*/  FFMA R24, R24, R11, R27 ;  /* 0x0000000b18187223 */ /* 0x000fc6000000001b */
        /* <DEDUP_REMOVED lines=10> */
[----:B------:R-:W5:Y:S04]  /*0380*/  LDG.E R17, desc[UR4][R2.64+0x90] ;  /* 0x0000900402117981 */ /* 0x000f68000c1e1900 */
[----:B------:R-:W5:Y:S01]  /*0390*/  LDG.E R27, desc[UR4][R4.64+0x54] ;  /* 0x00005404041b7981 */ /* 0x000f62000c1e1900 */
[----:B--2---:R-:W-:-:S03]  /*03a0*/  FFMA R24, R19, R16, R24 ;  /* 0x0000001013187223 */ /* 0x004fc60000000018 */
[----:B------:R-:W2:Y:S04]  /*03b0*/  LDG.E R16, desc[UR4][R4.64+0x40] ;  /* 0x0000400404107981 */ /* 0x000ea8000c1e1900 */
        /* <DEDUP_REMOVED lines=14> */
[----:B------:R-:W5:Y:S01]  /*04a0*/  LDG.E R10, desc[UR4][R2.64+0xc4] ;  /* 0x0000c404020a7981 */ /* 0x000f62000c1e1900 */
[----:B------:R-:W-:-:S03]  /*04b0*/  FFMA R12, R15, R12, R24 ;  /* 0x0000000c0f0c7223 */ /* 0x000fc60000000018 */
[----:B------:R-:W5:Y:S04]  /*04c0*/  LDG.E R24, desc[UR4][R2.64+0xc8] ;  /* 0x0000c80402187981 */ /* 0x000f68000c1e1900 */
[----:B------:R-:W5:Y:S04]  /*04d0*/  LDG.E R15, desc[UR4][R4.64+0x5c] ;  /* 0x00005c04040f7981 */ /* 0x000f68000c1e1900 */
[----:B------:R-:W5:Y:S01]  /*04e0*/  LDG.E R4, desc[UR4][R2.64+0xcc] ;  /* 0x0000cc0402047981 */ /* 0x000f62000c1e1900 */
[----:B------:R-:W-:Y:S01]  /*04f0*/  FFMA R12, R17, R14, R12 ;  /* 0x0000000e110c7223 */ /* 0x000fe2000000000c */
[----:B------:R-:W-:-:S02]  /*0500*/  LEA R9, R9, R8, 0x3 ;  /* 0x0000000809097211 */ /* 0x000fc400078e18ff */
[----:B------:R-:W-:Y:S02]  /*0510*/  ISETP.NE.AND P0, PT, R7, 0x13, PT ;  /* 0x000000130700780c */ /* 0x000fe40003f05270 */
[----:B------:R-:W-:Y:S01]  /*0520*/  LEA R9, R6, R9, 0x6 ;  /* 0x0000000906097211 */ /* 0x000fe200078e30ff */
[----:B--2---:R-:W-:Y:S02]  /*0530*/  FFMA R19, R19, R16, R12 ;  /* 0x0000001013137223 */ /* 0x004fe4000000000c */
[----:B------:R-:W0:Y:S02]  /*0540*/  LDC.64 R12, c[0x0][0x388] ;  /* 0x0000e200ff0c7b82 */ /* 0x000e240000000a00 */
[----:B---3--:R-:W-:-:S04]  /*0550*/  FFMA R19, R20, R23, R19 ;  /* 0x0000001714137223 */ /* 0x008fc80000000013 */
[----:B----4-:R-:W-:-:S04]  /*0560*/  FFMA R19, R22, R25, R19 ;  /* 0x0000001916137223 */ /* 0x010fc80000000013 */
[----:B-----5:R-:W-:-:S04]  /*0570*/  FFMA R19, R18, R21, R19 ;  /* 0x0000001512137223 */ /* 0x020fc80000000013 */
[----:B------:R-:W-:-:S04]  /*0580*/  FFMA R11, R0, R11, R19 ;  /* 0x0000000b000b7223 */ /* 0x000fc80000000013 */
[----:B------:R-:W-:-:S04]  /*0590*/  FFMA R11, R10, R27, R11 ;  /* 0x0000001b0a0b7223 */ /* 0x000fc8000000000b */
[----:B------:R-:W-:Y:S01]  /*05a0*/  FFMA R11, R24, R29, R11 ;  /* 0x0000001d180b7223 */ /* 0x000fe2000000000b */
[----:B0-----:R-:W-:-:S04]  /*05b0*/  IMAD.WIDE.U32 R12, R9, 0x4, R12 ;  /* 0x00000004090c7825 */ /* 0x001fc800078e000c */
[----:B------:R-:W-:-:S04]  /*05c0*/  FFMA R11, R4, R15, R11 ;  /* 0x0000000f040b7223 */ /* 0x000fc8000000000b */
[----:B------:R-:W-:-:S05]  /*05d0*/  FFMA R11, R28, R26, R11 ;  /* 0x0000001a1c0b7223 */ /* 0x000fca000000000b */
[----:B------:R0:W-:Y:S01]  /*05e0*/  REDG.E.ADD.F32.FTZ.RN.STRONG.GPU desc[UR4][R12.64], R11 ;  /* 0x0000000b0c0079a6 */ /* 0x0001e2000c12f304 */
[----:B------:R-:W-:Y:S05]  /*05f0*/  @P0 EXIT ;  /* 0x000000000000094d */ /* 0x000fea0003800000 */
[----:B------:R-:W1:Y:S02]  /*0600*/  LDC.64 R2, c[0x0][0x398] ;  /* 0x0000e600ff027b82 */ /* 0x000e640000000a00 */
[----:B-1----:R-:W-:-:S06]  /*0610*/  IMAD.WIDE.U32 R6, R6, 0x4, R2 ;  /* 0x0000000406067825 */ /* 0x002fcc00078e0002 */
[----:B------:R-:W2:Y:S04]  /*0620*/  LDG.E R7, desc[UR4][R6.64] ;  /* 0x0000000406077981 */ /* 0x000ea8000c1e1900 */
[----:B--2---:R-:W-:Y:S01]  /*0630*/  REDG.E.ADD.F32.FTZ.RN.STRONG.GPU desc[UR4][R12.64], R7 ;  /* 0x000000070c0079a6 */ /* 0x004fe2000c12f304 */
[----:B------:R-:W-:Y:S05]  /*0640*/  EXIT ;  /* 0x000000000000794d */ /* 0x000fea0003800000 */
.L_x_57:
        /* <DEDUP_REMOVED lines=11> */
.L_x_95:


//--------------------- .text._Z16maxpool_1_kernelPfS_ --------------------------
	.section	.text._Z16maxpool_1_kernelPfS_,"ax",@progbits
	.align	128
        .global         _Z16maxpool_1_kernelPfS_
        .type           _Z16maxpool_1_kernelPfS_,@function
        .size           _Z16maxpool_1_kernelPfS_,(.L_x_96 - _Z16maxpool_1_kernelPfS_)
        .other          _Z16maxpool_1_kernelPfS_,@"STO_CUDA_ENTRY STV_DEFAULT"
_Z16maxpool_1_kernelPfS_:
.text._Z16maxpool_1_kernelPfS_:
[----:B------:R-:W-:Y:S01]  /*0000*/  LDC R1, c[0x0][0x37c] ;  /* 0x0000df00ff017b82 */ /* 0x000fe20000000800 */
[----:B------:R-:W0:Y:S07]  /*0010*/  S2R R11, SR_TID.Y ;  /* 0x00000000000b7919 */ /* 0x000e2e0000002200 */
[----:B------:R-:W1:Y:S01]  /*0020*/  LDC.64 R2, c[0x0][0x380] ;  /* 0x0000e000ff027b82 */ /* 0x000e620000000a00 */
[----:B------:R-:W2:Y:S01]  /*0030*/  LDCU.64 UR4, c[0x0][0x358] ;  /* 0x00006b00ff0477ac */ /* 0x000ea20008000a00 */
[----:B------:R-:W0:Y:S01]  /*0040*/  S2R R10, SR_CTAID.X ;  /* 0x00000000000a7919 */ /* 0x000e220000002500 */
[----:B------:R-:W3:Y:S01]  /*0050*/  S2R R8, SR_TID.X ;  /* 0x0000000000087919 */ /* 0x000ee20000002100 */
[----:B0-----:R-:W-:-:S04]  /*0060*/  IMAD R5, R10, 0x120, R11 ;  /* 0x000001200a057824 */ /* 0x001fc800078e020b */
[----:B---3--:R-:W-:-:S05]  /*0070*/  IMAD R5, R8, 0x18, R5 ;  /* 0x0000001808057824 */ /* 0x008fca00078e0205 */
[----:B------:R-:W-:-:S05]  /*0080*/  SHF.L.U32 R5, R5, 0x1, RZ ;  /* 0x0000000105057819 */ /* 0x000fca00000006ff */
[----:B-1----:R-:W-:Y:S02]  /*0090*/  IMAD.WIDE.U32 R2, R5, 0x4, R2 ;  /* 0x0000000405027825 */ /* 0x002fe400078e0002 */
[----:B------:R-:W0:Y:S03]  /*00a0*/  LDC.64 R4, c[0x0][0x388] ;  /* 0x0000e200ff047b82 */ /* 0x000e260000000a00 */
[----:B--2---:R-:W2:Y:S04]  /*00b0*/  LDG.E R0, desc[UR4][R2.64] ;  /* 0x0000000402007981 */ /* 0x004ea8000c1e1900 */
[----:B------:R-:W2:Y:S04]  /*00c0*/  LDG.E R7, desc[UR4][R2.64+0x4] ;  /* 0x0000040402077981 */ /* 0x000ea8000c1e1900 */
[----:B------:R-:W3:Y:S04]  /*00d0*/  LDG.E R9, desc[UR4][R2.64+0x60] ;  /* 0x0000600402097981 */ /* 0x000ee8000c1e1900 */
[----:B------:R-:W3:Y:S01]  /*00e0*/  LDG.E R6, desc[UR4][R2.64+0x64] ;  /* 0x0000640402067981 */ /* 0x000ee2000c1e1900 */
[----:B------:R-:W-:-:S04]  /*00f0*/  IMAD R8, R8, 0xc, R11 ;  /* 0x0000000c08087824 */ /* 0x000fc800078e020b */
[----:B------:R-:W-:-:S04]  /*0100*/  IMAD R11, R10, 0x90, R8 ;  /* 0x000000900a0b7824 */ /* 0x000fc800078e0208 */
[----:B0-----:R-:W-:Y:S01]  /*0110*/  IMAD.WIDE.U32 R4, R11, 0x4, R4 ;  /* 0x000000040b047825 */ /* 0x001fe200078e0004 */
[----:B--2---:R-:W-:-:S04]  /*0120*/  FMNMX3 R0, R0, -1000000, R7, !PT ;  /* 0xc974240000007876 */ /* 0x004fc80007800007 */
[----:B---3--:R-:W-:-:S05]  /*0130*/  FMNMX3 R9, R0, R9, R6, !PT ;  /* 0x0000000900097276 */ /* 0x008fca0007800006 */
[----:B------:R-:W-:Y:S01]  /*0140*/  STG.E desc[UR4][R4.64], R9 ;  /* 0x0000000904007986 */ /* 0x000fe2000c101904 */
[----:B------:R-:W-:Y:S05]  /*0150*/  EXIT ;  /* 0x000000000000794d */ /* 0x000fea0003800000 */
.L_x_58:
        /* <DEDUP_REMOVED lines=10> */
.L_x_96:


//--------------------- .text._Z12conv1_kernelPfS_S_S_ --------------------------
	.section	.text._Z12conv1_kernelPfS_S_S_,"ax",@progbits
	.align	128
        .global         _Z12conv1_kernelPfS_S_S_
        .type           _Z12conv1_kernelPfS_S_S_,@function
        .size           _Z12conv1_kernelPfS_S_S_,(.L_x_97 - _Z12conv1_kernelPfS_S_S_)
        .other          _Z12conv1_kernelPfS_S_S_,@"STO_CUDA_ENTRY STV_DEFAULT"
_Z12conv1_kernelPfS_S_S_:
.text._Z12conv1_kernelPfS_S_S_:
[----:B------:R-:W-:Y:S01]  /*0000*/  LDC R1, c[0x0][0x37c] ;  /* 0x0000df00ff017b82 */ /* 0x000fe20000000800 */
[----:B------:R-:W0:Y:S07]  /*0010*/  S2R R11, SR_CTAID.X ;  /* 0x00000000000b7919 */ /* 0x000e2e0000002500 */
[----:B------:R-:W1:Y:S01]  /*0020*/  LDC.64 R6, c[0x0][0x390] ;  /* 0x0000e400ff067b82 */ /* 0x000e620000000a00 */
[----:B------:R-:W2:Y:S01]  /*0030*/  LDCU.64 UR4, c[0x0][0x358] ;  /* 0x00006b00ff0477ac */ /* 0x000ea20008000a00 */
[----:B------:R-:W3:Y:S01]  /*0040*/  S2R R12, SR_TID.X ;  /* 0x00000000000c7919 */ /* 0x000ee20000002100 */
[----:B------:R-:W3:Y:S05]  /*0050*/  S2R R9, SR_TID.Y ;  /* 0x0000000000097919 */ /* 0x000eea0000002200 */
[----:B------:R-:W4:Y:S01]  /*0060*/  LDC.64 R4, c[0x0][0x380] ;  /* 0x0000e000ff047b82 */ /* 0x000f220000000a00 */
[----:B0-----:R-:W-:-:S04]  /*0070*/  IMAD R3, R11, 0x19, RZ ;  /* 0x000000190b037824 */ /* 0x001fc800078e02ff */
[----:B-1----:R-:W-:-:S04]  /*0080*/  IMAD.WIDE.U32 R6, R3, 0x4, R6 ;  /* 0x0000000403067825 */ /* 0x002fc800078e0006 */
[----:B---3--:R-:W-:Y:S01]  /*0090*/  IMAD R9, R12, 0x1c, R9 ;  /* 0x0000001c0c097824 */ /* 0x008fe200078e0209 */
[----:B--2---:R-:W2:Y:S03]  /*00a0*/  LDG.E R17, desc[UR4][R6.64] ;  /* 0x0000000406117981 */ /* 0x004ea6000c1e1900 */
[----:B----4-:R-:W-:Y:S01]  /*00b0*/  IMAD.WIDE.U32 R4, R9, 0x4, R4 ;  /* 0x0000000409047825 */ /* 0x010fe200078e0004 */
[----:B------:R-:W3:Y:S04]  /*00c0*/  LDG.E R14, desc[UR4][R6.64+0x4] ;  /* 0x00000404060e7981 */ /* 0x000ee8000c1e1900 */
[----:B------:R-:W2:Y:S04]  /*00d0*/  LDG.E R0, desc[UR4][R4.64] ;  /* 0x0000000404007981 */ /* 0x000ea8000c1e1900 */
        /* <DEDUP_REMOVED lines=25> */
[----:B------:R-:W4:Y:S01]  /*0270*/  LDG.E R29, desc[UR4][R4.64+0x1cc] ;  /* 0x0001cc04041d7981 */ /* 0x000f22000c1e1900 */
[----:B-----5:R-:W-:-:S03]  /*0280*/  FFMA R0, R3, R2, R0 ;  /* 0x0000000203007223 */ /* 0x020fc60000000000 */
[----:B------:R-:W5:Y:S04]  /*0290*/  LDG.E R2, desc[UR4][R6.64+0x2c] ;  /* 0x00002c0406027981 */ /* 0x000f68000c1e1900 */
[----:B------:R-:W5:Y:S01]  /*02a0*/  LDG.E R3, desc[UR4][R4.64+0xe4] ;  /* 0x0000e40404037981 */ /* 0x000f62000c1e1900 */
[----:B------:R-:W-:-:S03]  /*02b0*/  FFMA R15, R15, R8, R0 ;  /* 0x000000080f0f7223 */ /* 0x000fc60000000000 */
[----:B------:R-:W2:Y:S04]  /*02c0*/  LDG.E R8, desc[UR4][R6.64+0x30] ;  /* 0x0000300406087981 */ /* 0x000ea8000c1e1900 */
[----:B------:R-:W4:Y:S01]  /*02d0*/  LDG.E R0, desc[UR4][R6.64+0x38] ;  /* 0x0000380406007981 */ /* 0x000f22000c1e1900 */
[----:B------:R-:W-:-:S03]  /*02e0*/  FFMA R24, R10, R13, R15 ;  /* 0x0000000d0a187223 */ /* 0x000fc6000000000f */
[----:B------:R-:W4:Y:S04]  /*02f0*/  LDG.E R10, desc[UR4][R6.64+0x34] ;  /* 0x00003404060a7981 */ /* 0x000f28000c1e1900 */
[----:B------:R-:W4:Y:S04]  /*0300*/  LDG.E R15, desc[UR4][R4.64+0xec] ;  /* 0x0000ec04040f7981 */ /* 0x000f28000c1e1900 */
[----:B------:R-:W4:Y:S01]  /*0310*/  LDG.E R13, desc[UR4][R4.64+0xf0] ;  /* 0x0000f004040d7981 */ /* 0x000f22000c1e1900 */
[----:B------:R-:W-:-:S03]  /*0320*/  FFMA R18, R23, R18, R24 ;  /* 0x0000001217127223 */ /* 0x000fc60000000018 */
[----:B------:R-:W4:Y:S01]  /*0330*/  LDG.E R24, desc[UR4][R6.64+0x3c] ;  /* 0x00003c0406187981 */ /* 0x000f22000c1e1900 */
[----:B------:R-:W-:-:S03]  /*0340*/  FFMA R18, R25, R20, R18 ;  /* 0x0000001419127223 */ /* 0x000fc60000000012 */
[----:B------:R-:W4:Y:S04]  /*0350*/  LDG.E R25, desc[UR4][R6.64+0x40] ;  /* 0x0000400406197981 */ /* 0x000f28000c1e1900 */
[----:B------:R-:W4:Y:S01]  /*0360*/  LDG.E R23, desc[UR4][R6.64+0x44] ;  /* 0x0000440406177981 */ /* 0x000f22000c1e1900 */
[----:B------:R-:W-:-:S03]  /*0370*/  FFMA R18, R27, R22, R18 ;  /* 0x000000161b127223 */ /* 0x000fc60000000012 */
[----:B------:R-:W4:Y:S04]  /*0380*/  LDG.E R27, desc[UR4][R4.64+0x150] ;  /* 0x00015004041b7981 */ /* 0x000f28000c1e1900 */
[----:B------:R-:W4:Y:S01]  /*0390*/  LDG.E R22, desc[UR4][R4.64+0x154] ;  /* 0x0001540404167981 */ /* 0x000f22000c1e1900 */
[----:B------:R-:W-:-:S03]  /*03a0*/  FFMA R16, R21, R16, R18 ;  /* 0x0000001015107223 */ /* 0x000fc60000000012 */
[----:B------:R-:W4:Y:S04]  /*03b0*/  LDG.E R20, desc[UR4][R4.64+0x158] ;  /* 0x0001580404147981 */ /* 0x000f28000c1e1900 */
[----:B------:R-:W4:Y:S04]  /*03c0*/  LDG.E R21, desc[UR4][R6.64+0x48] ;  /* 0x0000480406157981 */ /* 0x000f28000c1e1900 */
[----:B------:R-:W4:Y:S01]  /*03d0*/  LDG.E R18, desc[UR4][R4.64+0x15c] ;  /* 0x00015c0404127981 */ /* 0x000f22000c1e1900 */
[----:B---3--:R-:W-:-:S03]  /*03e0*/  FFMA R14, R19, R14, R16 ;  /* 0x0000000e130e7223 */ /* 0x008fc60000000010 */
[----:B------:R-:W3:Y:S04]  /*03f0*/  LDG.E R19, desc[UR4][R4.64+0x160] ;  /* 0x0001600404137981 */ /* 0x000ee8000c1e1900 */
[----:B------:R-:W3:Y:S01]  /*0400*/  LDG.E R16, desc[UR4][R4.64+0x1c0] ;  /* 0x0001c00404107981 */ /* 0x000ee2000c1e1900 */
[----:B-----5:R-:W-:Y:S02]  /*0410*/  FFMA R14, R3, R2, R14 ;  /* 0x00000002030e7223 */ /* 0x020fe4000000000e */
[----:B------:R-:W0:Y:S02]  /*0420*/  LDC.64 R2, c[0x0][0x398] ;  /* 0x0000e600ff027b82 */ /* 0x000e240000000a00 */
[----:B--2---:R-:W-:Y:S02]  /*0430*/  FFMA R14, R17, R8, R14 ;  /* 0x00000008110e7223 */ /* 0x004fe4000000000e */
[----:B------:R-:W3:Y:S04]  /*0440*/  LDG.E R8, desc[UR4][R6.64+0x4c] ;  /* 0x00004c0406087981 */ /* 0x000ee8000c1e1900 */
[----:B------:R-:W2:Y:S01]  /*0450*/  LDG.E R17, desc[UR4][R6.64+0x50] ;  /* 0x0000500406117981 */ /* 0x000ea2000c1e1900 */
[----:B----4-:R-:W-:-:S03]  /*0460*/  FFMA R10, R15, R10, R14 ;  /* 0x0000000a0f0a7223 */ /* 0x010fc6000000000e */
[----:B------:R-:W4:Y:S04]  /*0470*/  LDG.E R15, desc[UR4][R6.64+0x54] ;  /* 0x00005404060f7981 */ /* 0x000f28000c1e1900 */
[----:B------:R-:W4:Y:S01]  /*0480*/  LDG.E R14, desc[UR4][R4.64+0x1c4] ;  /* 0x0001c404040e7981 */ /* 0x000f22000c1e1900 */
[----:B------:R-:W-:-:S03]  /*0490*/  FFMA R0, R13, R0, R10 ;  /* 0x000000000d007223 */ /* 0x000fc6000000000a */
[----:B------:R-:W5:Y:S01]  /*04a0*/  LDG.E R13, desc[UR4][R6.64+0x58] ;  /* 0x00005804060d7981 */ /* 0x000f62000c1e1900 */
[----:B0-----:R-:W-:-:S03]  /*04b0*/  IMAD.WIDE.U32 R2, R11, 0x4, R2 ;  /* 0x000000040b027825 */ /* 0x001fc600078e0002 */
[----:B------:R-:W5:Y:S04]  /*04c0*/  LDG.E R10, desc[UR4][R6.64+0x5c] ;  /* 0x00005c04060a7981 */ /* 0x000f68000c1e1900 */
[----:B------:R-:W5:Y:S04]  /*04d0*/  LDG.E R5, desc[UR4][R4.64+0x1d0] ;  /* 0x0001d00404057981 */ /* 0x000f68000c1e1900 */
[----:B------:R-:W5:Y:S01]  /*04e0*/  LDG.E R2, desc[UR4][R2.64] ;  /* 0x0000000402027981 */ /* 0x000f62000c1e1900 */
[----:B------:R-:W-:-:S04]  /*04f0*/  FFMA R27, R27, R24, R0 ;  /* 0x000000181b1b7223 */ /* 0x000fc80000000000 */
[----:B------:R-:W-:-:S04]  /*0500*/  FFMA R25, R22, R25, R27 ;  /* 0x0000001916197223 */ /* 0x000fc8000000001b */
[----:B------:R-:W-:-:S04]  /*0510*/  FFMA R23, R20, R23, R25 ;  /* 0x0000001714177223 */ /* 0x000fc80000000019 */
[----:B------:R-:W-:Y:S02]  /*0520*/  FFMA R18, R18, R21, R23 ;  /* 0x0000001512127223 */ /* 0x000fe40000000017 */
[----:B------:R-:W0:Y:S01]  /*0530*/  LDC.64 R20, c[0x0][0x388] ;  /* 0x0000e200ff147b82 */ /* 0x000e220000000a00 */
[----:B------:R-:W-:-:S04]  /*0540*/  IMAD R12, R12, -0x4, R9 ;  /* 0xfffffffc0c0c7824 */ /* 0x000fc800078e0209 */
[----:B------:R-:W-:-:S04]  /*0550*/  IMAD R11, R11, 0x240, R12 ;  /* 0x000002400b0b7824 */ /* 0x000fc800078e020c */
[----:B0-----:R-:W-:-:S04]  /*0560*/  IMAD.WIDE.U32 R20, R11, 0x4, R20 ;  /* 0x000000040b147825 */ /* 0x001fc800078e0014 */
[----:B---3--:R-:W-:-:S04]  /*0570*/  FFMA R19, R19, R8, R18 ;  /* 0x0000000813137223 */ /* 0x008fc80000000012 */
[----:B--2---:R-:W-:-:S04]  /*0580*/  FFMA R17, R16, R17, R19 ;  /* 0x0000001110117223 */ /* 0x004fc80000000013 */
[----:B----4-:R-:W-:-:S04]  /*0590*/  FFMA R15, R14, R15, R17 ;  /* 0x0000000f0e0f7223 */ /* 0x010fc80000000011 */
[----:B-----5:R-:W-:-:S04]  /*05a0*/  FFMA R28, R28, R13, R15 ;  /* 0x0000000d1c1c7223 */ /* 0x020fc8000000000f */
[----:B------:R-:W-:-:S04]  /*05b0*/  FFMA R10, R29, R10, R28 ;  /* 0x0000000a1d0a7223 */ /* 0x000fc8000000001c */
[----:B------:R-:W-:-:S04]  /*05c0*/  FFMA R5, R5, R26, R10 ;  /* 0x0000001a05057223 */ /* 0x000fc8000000000a */
[----:B------:R-:W-:-:S05]  /*05d0*/  FADD R5, R5, R2 ;  /* 0x0000000205057221 */ /* 0x000fca0000000000 */
[----:B------:R-:W-:Y:S01]  /*05e0*/  STG.E desc[UR4][R20.64], R5 ;  /* 0x0000000514007986 */ /* 0x000fe2000c101904 */
[----:B------:R-:W-:Y:S05]  /*05f0*/  EXIT ;  /* 0x000000000000794d */ /* 0x000fea0003800000 */
.L_x_59:
        /* <DEDUP_REMOVED lines=16> */
.L_x_97:


//--------------------- .text._Z11ReLU_kernelPfS_ii --------------------------
	.section	.text._Z11ReLU_kernelPfS_ii,"ax",@progbits
	.align	128
        .global         _Z11ReLU_kernelPfS_ii
        .type           _Z11ReLU_kernelPfS_ii,@function
        .size           _Z11ReLU_kernelPfS_ii,(.L_x_98 - _Z11ReLU_kernelPfS_ii)
        .other          _Z11ReLU_kernelPfS_ii,@"STO_CUDA_ENTRY STV_DEFAULT"
_Z11ReLU_kernelPfS_ii:
.text._Z11ReLU_kernelPfS_ii:
[----:B------:R-:W-:Y:S01]  /*0000*/  LDC R1, c[0x0][0x37c] ;  /* 0x0000df00ff017b82 */ /* 0x000fe20000000800 */
[----:B------:R-:W0:Y:S07]  /*0010*/  S2R R2, SR_TID.Y ;  /* 0x0000000000027919 */ /* 0x000e2e0000002200 */
[----:B------:R-:W1:Y:S01]  /*0020*/  LDC R0, c[0x0][0x360] ;  /* 0x0000d800ff007b82 */ /* 0x000e620000000800 */
[----:B------:R-:W2:Y:S01]  /*0030*/  LDCU.64 UR6, c[0x0][0x390] ;  /* 0x00007200ff0677ac */ /* 0x000ea20008000a00 */
[----:B------:R-:W1:Y:S06]  /*0040*/  S2R R3, SR_TID.X ;  /* 0x0000000000037919 */ /* 0x000e6c0000002100 */
[----:B------:R-:W0:Y:S08]  /*0050*/  S2UR UR5, SR_CTAID.Y ;  /* 0x00000000000579c3 */ /* 0x000e300000002600 */
[----:B------:R-:W0:Y:S08]  /*0060*/  LDC R5, c[0x0][0x364] ;  /* 0x0000d900ff057b82 */ /* 0x000e300000000800 */
[----:B------:R-:W1:Y:S01]  /*0070*/  S2UR UR4, SR_CTAID.X ;  /* 0x00000000000479c3 */ /* 0x000e620000002500 */
[----:B0-----:R-:W-:-:S05]  /*0080*/  IMAD R5, R5, UR5, R2 ;  /* 0x0000000505057c24 */ /* 0x001fca000f8e0202 */
[----:B--2---:R-:W-:Y:S01]  /*0090*/  ISETP.GE.AND P0, PT, R5, UR7, PT ;  /* 0x0000000705007c0c */ /* 0x004fe2000bf06270 */
[----:B-1----:R-:W-:-:S05]  /*00a0*/  IMAD R0, R0, UR4, R3 ;  /* 0x0000000400007c24 */ /* 0x002fca000f8e0203 */
[----:B------:R-:W-:-:S13]  /*00b0*/  ISETP.GE.OR P0, PT, R0, UR6, P0 ;  /* 0x0000000600007c0c */ /* 0x000fda0008706670 */
[----:B------:R-:W-:Y:S05]  /*00c0*/  @P0 EXIT ;  /* 0x000000000000094d */ /* 0x000fea0003800000 */
[----:B------:R-:W0:Y:S01]  /*00d0*/  LDC.64 R2, c[0x0][0x380] ;  /* 0x0000e000ff027b82 */ /* 0x000e220000000a00 */
[----:B------:R-:W1:Y:S01]  /*00e0*/  LDCU.64 UR4, c[0x0][0x358] ;  /* 0x00006b00ff0477ac */ /* 0x000e620008000a00 */
[----:B------:R-:W-:-:S06]  /*00f0*/  IMAD R9, R0, UR7, R5 ;  /* 0x0000000700097c24 */ /* 0x000fcc000f8e0205 */
[----:B------:R-:W2:Y:S01]  /*0100*/  LDC.64 R6, c[0x0][0x388] ;  /* 0x0000e200ff067b82 */ /* 0x000ea20000000a00 */
[----:B0-----:R-:W-:-:S06]  /*0110*/  IMAD.WIDE R2, R9, 0x4, R2 ;  /* 0x0000000409027825 */ /* 0x001fcc00078e0202 */
[----:B-1----:R-:W3:Y:S01]  /*0120*/  LDG.E R2, desc[UR4][R2.64] ;  /* 0x0000000402027981 */ /* 0x002ee2000c1e1900 */
[----:B------:R-:W-:Y:S01]  /*0130*/  MOV R0, RZ ;  /* 0x000000ff00007202 */ /* 0x000fe20000000f00 */
[----:B---3--:R2:W0:Y:S02]  /*0140*/  F2F.F64.F32 R4, R2 ;  /* 0x0000000200047310 */ /* 0x0084240000201800 */
[----:B--2---:R-:W-:Y:S01]  /*0150*/  IMAD.WIDE R2, R9, 0x4, R6 ;  /* 0x0000000409027825 */ /* 0x004fe200078e0206 */
[----:B0-----:R-:W-:Y:S01]  /*0160*/  DSETP.MAX.AND P0, P1, RZ, R4, PT ;  /* 0x00000004ff00722a */ /* 0x001fe2000390f000 */
[----:B------:R-:W-:Y:S02]  /*0170*/  MOV R13, R5 ;  /* 0x00000005000d7202 */ /* 0x000fe40000000f00 */
[----:B------:R-:W-:Y:S02]  /*0180*/  IMAD.MOV.U32 R11, RZ, RZ, R4 ;  /* 0x000000ffff0b7224 */ /* 0x000fe400078e0004 */
[----:B------:R-:W-:Y:S01]  /*0190*/  HFMA2 R4, -RZ, RZ, 0, 0 ;  /* 0x00000000ff047431 */ /* 0x000fe200000001ff */
[----:B------:R-:W-:-:S04]  /*01a0*/  FSEL R15, R0, R13, P0 ;  /* 0x0000000d000f7208 */ /* 0x000fc80000000000 */
[----:B------:R-:W-:-:S04]  /*01b0*/  SEL R4, R4, R11, P0 ;  /* 0x0000000b04047207 */ /* 0x000fc80000000000 */
[----:B------:R-:W-:-:S05]  /*01c0*/  @P1 LOP3.LUT R15, R13, 0x80000, RZ, 0xfc, !PT ;  /* 0x000800000d0f1812 */ /* 0x000fca00078efcff */
[----:B------:R-:W-:-:S06]  /*01d0*/  IMAD.MOV.U32 R5, RZ, RZ, R15 ;  /* 0x000000ffff057224 */ /* 0x000fcc00078e000f */
[----:B------:R-:W0:Y:S02]  /*01e0*/  F2F.F32.F64 R5, R4 ;  /* 0x0000000400057310 */ /* 0x000e240000301000 */
[----:B0-----:R-:W-:Y:S01]  /*01f0*/  STG.E desc[UR4][R2.64], R5 ;  /* 0x0000000502007986 */ /* 0x001fe2000c101904 */
[----:B------:R-:W-:Y:S05]  /*0200*/  EXIT ;  /* 0x000000000000794d */ /* 0x000fea0003800000 */
.L_x_60:
        /* <DEDUP_REMOVED lines=15> */
.L_x_98:


//--------------------- .text._Z17MaxPooling_kernelPfS_ii --------------------------
	.section	.text._Z17MaxPooling_kernelPfS_ii,"ax",@progbits
	.align	128
        .global         _Z17MaxPooling_kernelPfS_ii
        .type           _Z17MaxPooling_kernelPfS_ii,@function
        .size           _Z17MaxPooling_kernelPfS_ii,(.L_x_99 - _Z17MaxPooling_kernelPfS_ii)
        .other          _Z17MaxPooling_kernelPfS_ii,@"STO_CUDA_ENTRY STV_DEFAULT"
_Z17MaxPooling_kernelPfS_ii:
.text._Z17MaxPooling_kernelPfS_ii:
[----:B------:R-:W-:Y:S08]  /*0000*/  LDC R1, c[0x0][0x37c] ;  /* 0x0000df00ff017b82 */ /* 0x000ff00000000800 */
[----:B------:R-:W0:Y:S01]  /*0010*/  LDC.64 R10, c[0x0][0x390] ;  /* 0x0000e400ff0a7b82 */ /* 0x000e220000000a00 */
[----:B------:R-:W1:Y:S07]  /*0020*/  S2R R7, SR_TID.Y ;  /* 0x0000000000077919 */ /* 0x000e6e0000002200 */
[----:B------:R-:W2:Y:S08]  /*0030*/  S2UR UR4, SR_CTAID.X ;  /* 0x00000000000479c3 */ /* 0x000eb00000002500 */
[----:B------:R-:W1:Y:S01]  /*0040*/  S2UR UR5, SR_CTAID.Y ;  /* 0x00000000000579c3 */ /* 0x000e620000002600 */
[----:B0-----:R-:W-:-:S02]  /*0050*/  IABS R6, R11 ;  /* 0x0000000b00067213 */ /* 0x001fc40000000000 */
[----:B------:R-:W-:Y:S02]  /*0060*/  IABS R4, R10 ;  /* 0x0000000a00047213 */ /* 0x000fe40000000000 */
[----:B------:R-:W0:Y:S01]  /*0070*/  I2F.RP R0, R6 ;  /* 0x0000000600007306 */ /* 0x000e220000209400 */
[----:B------:R-:W-:-:S04]  /*0080*/  LOP3.LUT R10, R10, R11, RZ, 0x3c, !PT ;  /* 0x0000000b0a0a7212 */ /* 0x000fc800078e3cff */
[----:B------:R-:W-:-:S03]  /*0090*/  ISETP.GE.AND P2, PT, R10, RZ, PT ;  /* 0x000000ff0a00720c */ /* 0x000fc60003f46270 */
[----:B0-----:R-:W0:Y:S02]  /*00a0*/  MUFU.RCP R0, R0 ;  /* 0x0000000000007308 */ /* 0x001e240000001000 */
[----:B0-----:R-:W-:-:S06]  /*00b0*/  VIADD R2, R0, 0xffffffe ;  /* 0x0ffffffe00027836 */ /* 0x001fcc0000000000 */
[----:B------:R0:W3:Y:S02]  /*00c0*/  F2I.FTZ.U32.TRUNC.NTZ R3, R2 ;  /* 0x0000000200037305 */ /* 0x0000e4000021f000 */
[----:B0-----:R-:W-:Y:S02]  /*00d0*/  IMAD.MOV.U32 R2, RZ, RZ, RZ ;  /* 0x000000ffff027224 */ /* 0x001fe400078e00ff */
[----:B---3--:R-:W-:-:S04]  /*00e0*/  IMAD.MOV R5, RZ, RZ, -R3 ;  /* 0x000000ffff057224 */ /* 0x008fc800078e0a03 */
[----:B------:R-:W-:-:S04]  /*00f0*/  IMAD R5, R5, R6, RZ ;  /* 0x0000000605057224 */ /* 0x000fc800078e02ff */
[----:B------:R-:W-:Y:S02]  /*0100*/  IMAD.HI.U32 R3, R3, R5, R2 ;  /* 0x0000000503037227 */ /* 0x000fe400078e0002 */
[----:B------:R-:W2:Y:S04]  /*0110*/  S2R R5, SR_TID.X ;  /* 0x0000000000057919 */ /* 0x000ea80000002100 */
[----:B------:R-:W-:-:S04]  /*0120*/  IMAD.HI.U32 R0, R3, R4, RZ ;  /* 0x0000000403007227 */ /* 0x000fc800078e00ff */
[----:B------:R-:W-:-:S04]  /*0130*/  IMAD.MOV R3, RZ, RZ, -R0 ;  /* 0x000000ffff037224 */ /* 0x000fc800078e0a00 */
[C---:B------:R-:W-:Y:S02]  /*0140*/  IMAD R3, R6.reuse, R3, R4 ;  /* 0x0000000306037224 */ /* 0x040fe400078e0204 */
[----:B------:R-:W2:Y:S03]  /*0150*/  LDC R4, c[0x0][0x360] ;  /* 0x0000d800ff047b82 */ /* 0x000ea60000000800 */
[----:B------:R-:W-:-:S05]  /*0160*/  ISETP.GT.U32.AND P1, PT, R6, R3, PT ;  /* 0x000000030600720c */ /* 0x000fca0003f24070 */
[----:B------:R-:W1:Y:S08]  /*0170*/  LDC R2, c[0x0][0x364] ;  /* 0x0000d900ff027b82 */ /* 0x000e700000000800 */
[----:B------:R-:W-:Y:S02]  /*0180*/  @!P1 IMAD.IADD R3, R3, 0x1, -R6 ;  /* 0x0000000103039824 */ /* 0x000fe400078e0a06 */
[----:B------:R-:W-:Y:S01]  /*0190*/  @!P1 VIADD R0, R0, 0x1 ;  /* 0x0000000100009836 */ /* 0x000fe20000000000 */
[----:B------:R-:W-:-:S02]  /*01a0*/  ISETP.NE.AND P1, PT, R11, RZ, PT ;  /* 0x000000ff0b00720c */ /* 0x000fc40003f25270 */
[----:B------:R-:W-:Y:S01]  /*01b0*/  ISETP.GE.U32.AND P0, PT, R3, R6, PT ;  /* 0x000000060300720c */ /* 0x000fe20003f06070 */
[----:B--2---:R-:W-:Y:S02]  /*01c0*/  IMAD R4, R4, UR4, R5 ;  /* 0x0000000404047c24 */ /* 0x004fe4000f8e0205 */
[----:B-1----:R-:W-:-:S10]  /*01d0*/  IMAD R5, R2, UR5, R7 ;  /* 0x0000000502057c24 */ /* 0x002fd4000f8e0207 */
[----:B------:R-:W-:Y:S01]  /*01e0*/  @P0 VIADD R0, R0, 0x1 ;  /* 0x0000000100000836 */ /* 0x000fe20000000000 */
[----:B------:R-:W-:-:S03]  /*01f0*/  VIMNMX R3, PT, PT, R4, R5, !PT ;  /* 0x0000000504037248 */ /* 0x000fc60007fe0100 */
[----:B------:R-:W-:Y:S01]  /*0200*/  @!P2 IMAD.MOV R0, RZ, RZ, -R0 ;  /* 0x000000ffff00a224 */ /* 0x000fe200078e0a00 */
[----:B------:R-:W-:-:S04]  /*0210*/  @!P1 LOP3.LUT R0, RZ, R11, RZ, 0x33, !PT ;  /* 0x0000000bff009212 */ /* 0x000fc800078e33ff */
[----:B------:R-:W-:-:S13]  /*0220*/  ISETP.GE.AND P0, PT, R3, R0, PT ;  /* 0x000000000300720c */ /* 0x000fda0003f06270 */
[----:B------:R-:W-:Y:S05]  /*0230*/  @P0 EXIT ;  /* 0x000000000000094d */ /* 0x000fea0003800000 */
[----:B------:R-:W-:Y:S01]  /*0240*/  ISETP.GE.AND P0, PT, R11, 0x1, PT ;  /* 0x000000010b00780c */ /* 0x000fe20003f06270 */
[----:B------:R-:W0:Y:S01]  /*0250*/  LDCU.64 UR6, c[0x0][0x358] ;  /* 0x00006b00ff0677ac */ /* 0x000e220008000a00 */
[----:B------:R-:W-:-:S11]  /*0260*/  IMAD.MOV.U32 R15, RZ, RZ, -0x368bdc00 ;  /* 0xc9742400ff0f7424 */ /* 0x000fd600078e00ff */
[----:B------:R-:W-:Y:S05]  /*0270*/  @!P0 BRA `(.L_x_61) ;  /* 0x0000000400e88947 */ /* 0x000fea0003800000 */
[-C--:B------:R-:W-:Y:S01]  /*0280*/  IMAD R6, R5, R11.reuse, RZ ;  /* 0x0000000b05067224 */ /* 0x080fe200078e02ff */
[----:B------:R-:W1:Y:S01]  /*0290*/  LDCU.64 UR4, c[0x0][0x380] ;  /* 0x00007000ff0477ac */ /* 0x000e620008000a00 */
[----:B------:R-:W-:Y:S01]  /*02a0*/  IMAD R8, R4, R11, RZ ;  /* 0x0000000b04087224 */ /* 0x000fe200078e02ff */
[----:B------:R-:W-:Y:S01]  /*02b0*/  BSSY.RECONVERGENT B0, `(.L_x_61) ;  /* 0x0000076000007945 */ /* 0x000fe20003800200 */
[----:B------:R-:W-:Y:S01]  /*02c0*/  IMAD.MOV.U32 R15, RZ, RZ, -0x368bdc00 ;  /* 0xc9742400ff0f7424 */ /* 0x000fe200078e00ff */
[----:B------:R-:W-:-:S04]  /*02d0*/  IADD3 R2, PT, PT, R6, 0x1, RZ ;  /* 0x0000000106027810 */ /* 0x000fc80007ffe0ff */
[----:B------:R-:W-:Y:S01]  /*02e0*/  VIADDMNMX R3, R6, R11, R2, !PT ;  /* 0x0000000b06037246 */ /* 0x000fe20007800102 */
[----:B------:R-:W-:-:S04]  /*02f0*/  IMAD.IADD R11, R8, 0x1, R11 ;  /* 0x00000001080b7824 */ /* 0x000fc800078e020b */
[----:B------:R-:W-:Y:S02]  /*0300*/  IMAD.IADD R10, R3, 0x1, -R6 ;  /* 0x00000001030a7824 */ /* 0x000fe400078e0a06 */
[----:B------:R-:W-:-:S03]  /*0310*/  IMAD.IADD R3, R6, 0x1, -R3 ;  /* 0x0000000106037824 */ /* 0x000fc600078e0a03 */
[C---:B------:R-:W-:Y:S01]  /*0320*/  LOP3.LUT R23, R10.reuse, 0xf, RZ, 0xc0, !PT ;  /* 0x0000000f0a177812 */ /* 0x040fe200078ec0ff */
[----:B-1----:R-:W-:Y:S01]  /*0330*/  UIADD3 UR4, UP0, UPT, UR4, 0x20, URZ ;  /* 0x0000002004047890 */ /* 0x002fe2000ff1e0ff */
[C---:B------:R-:W-:Y:S02]  /*0340*/  LOP3.LUT R24, R10.reuse, 0x7, RZ, 0xc0, !PT ;  /* 0x000000070a187812 */ /* 0x040fe400078ec0ff */
[----:B------:R-:W-:Y:S01]  /*0350*/  ISETP.GT.U32.AND P3, PT, R3, -0x10, PT ;  /* 0xfffffff00300780c */ /* 0x000fe20003f64070 */
[----:B------:R-:W-:Y:S01]  /*0360*/  VIADD R2, R23, 0xffffffff ;  /* 0xffffffff17027836 */ /* 0x000fe20000000000 */
[----:B------:R-:W-:Y:S01]  /*0370*/  LOP3.LUT R12, R10, 0xfffffff0, RZ, 0xc0, !PT ;  /* 0xfffffff00a0c7812 */ /* 0x000fe200078ec0ff */
[----:B------:R-:W-:Y:S01]  /*0380*/  VIADD R3, R24, 0xffffffff ;  /* 0xffffffff18037836 */ /* 0x000fe20000000000 */
[----:B------:R-:W-:Y:S01]  /*0390*/  LOP3.LUT R10, R10, 0x3, RZ, 0xc0, !PT ;  /* 0x000000030a0a7812 */ /* 0x000fe200078ec0ff */
[----:B------:R-:W-:Y:S01]  /*03a0*/  UIADD3.X UR5, UPT, UPT, URZ, UR5, URZ, UP0, !UPT ;  /* 0x00000005ff057290 */ /* 0x000fe200087fe4ff */
[----:B------:R-:W-:-:S02]  /*03b0*/  ISETP.GE.U32.AND P2, PT, R2, 0x7, PT ;  /* 0x000000070200780c */ /* 0x000fc40003f46070 */
[----:B------:R-:W-:Y:S02]  /*03c0*/  ISETP.GE.U32.AND P1, PT, R3, 0x3, PT ;  /* 0x000000030300780c */ /* 0x000fe40003f26070 */
[----:B------:R-:W-:-:S11]  /*03d0*/  IADD3 R12, PT, PT, -R12, RZ, RZ ;  /* 0x000000ff0c0c7210 */ /* 0x000fd60007ffe1ff */
.L_x_71:
[----:B------:R-:W-:Y:S01]  /*03e0*/  IMAD.MOV.U32 R13, RZ, RZ, R8 ;  /* 0x000000ffff0d7224 */ /* 0x000fe200078e0008 */
[----:B------:R-:W-:Y:S01]  /*03f0*/  BSSY.RECONVERGENT B1, `(.L_x_62) ;  /* 0x000002a000017945 */ /* 0x000fe20003800200 */
[----:B------:R-:W-:Y:S01]  /*0400*/  VIADD R8, R8, 0x1 ;  /* 0x0000000108087836 */ /* 0x000fe20000000000 */
[----:B------:R-:W-:Y:S01]  /*0410*/  ISETP.NE.AND P5, PT, R23, RZ, PT ;  /* 0x000000ff1700720c */ /* 0x000fe20003fa5270 */
[----:B------:R-:W-:-:S03]  /*0420*/  IMAD.MOV.U32 R14, RZ, RZ, R6 ;  /* 0x000000ffff0e7224 */ /* 0x000fc600078e0006 */
[----:B------:R-:W-:Y:S01]  /*0430*/  ISETP.GE.AND P0, PT, R8, R11, PT ;  /* 0x0000000b0800720c */ /* 0x000fe20003f06270 */
[----:B------:R-:W-:-:S12]  /*0440*/  @P3 BRA `(.L_x_63) ;  /* 0x0000000000903947 */ /* 0x000fd80003800000 */
[----:B------:R-:W1:Y:S01]  /*0450*/  LDCU UR8, c[0x0][0x390] ;  /* 0x00007200ff0877ac */ /* 0x000e620008000800 */
[----:B------:R-:W-:Y:S02]  /*0460*/  IMAD.MOV.U32 R7, RZ, RZ, R12 ;  /* 0x000000ffff077224 */ /* 0x000fe400078e000c */
[--C-:B------:R-:W-:Y:S02]  /*0470*/  IMAD.MOV.U32 R14, RZ, RZ, R6.reuse ;  /* 0x000000ffff0e7224 */ /* 0x100fe400078e0006 */
[----:B-1----:R-:W-:-:S07]  /*0480*/  IMAD R9, R13, UR8, R6 ;  /* 0x000000080d097c24 */ /* 0x002fce000f8e0206 */
.L_x_64:
[----:B------:R-:W-:Y:S01]  /*0490*/  MOV R3, UR5 ;  /* 0x0000000500037c02 */ /* 0x000fe20008000f00 */
[----:B------:R-:W-:-:S04]  /*04a0*/  IMAD.U32 R2, RZ, RZ, UR4 ;  /* 0x00000004ff027e24 */ /* 0x000fc8000f8e00ff */
[----:B------:R-:W-:-:S05]  /*04b0*/  IMAD.WIDE R2, R9, 0x4, R2 ;  /* 0x0000000409027825 */ /* 0x000fca00078e0202 */
[----:B0-----:R-:W2:Y:S04]  /*04c0*/  LDG.E R20, desc[UR6][R2.64+-0x20] ;  /* 0xffffe00602147981 */ /* 0x001ea8000c1e1900 */
        /* <DEDUP_REMOVED lines=8> */
[----:B------:R-:W5:Y:S01]  /*0550*/  LDG.E R27, desc[UR6][R2.64+0x1c] ;  /* 0x00001c06021b7981 */ /* 0x000f62000c1e1900 */
[----:B--2---:R-:W-:-:S03]  /*0560*/  FMNMX3 R21, R15, R20, R21, !PT ;  /* 0x000000140f157276 */ /* 0x004fc60007800015 */
[----:B------:R-:W2:Y:S04]  /*0570*/  LDG.E R15, desc[UR6][R2.64] ;  /* 0x00000006020f7981 */ /* 0x000ea8000c1e1900 */
[----:B------:R-:W2:Y:S01]  /*0580*/  LDG.E R20, desc[UR6][R2.64+0x4] ;  /* 0x0000040602147981 */ /* 0x000ea2000c1e1900 */
[----:B---3--:R-:W-:-:S03]  /*0590*/  FMNMX3 R25, R21, R22, R25, !PT ;  /* 0x0000001615197276 */ /* 0x008fc60007800019 */
[----:B------:R-:W3:Y:S04]  /*05a0*/  LDG.E R22, desc[UR6][R2.64+0x8] ;  /* 0x0000080602167981 */ /* 0x000ee8000c1e1900 */
[----:B------:R-:W3:Y:S01]  /*05b0*/  LDG.E R21, desc[UR6][R2.64+0xc] ;  /* 0x00000c0602157981 */ /* 0x000ee2000c1e1900 */
[----:B----4-:R-:W-:-:S03]  /*05c0*/  FMNMX3 R25, R25, R18, R19, !PT ;  /* 0x0000001219197276 */ /* 0x010fc60007800013 */
[----:B------:R-:W4:Y:S04]  /*05d0*/  LDG.E R19, desc[UR6][R2.64+0x14] ;  /* 0x0000140602137981 */ /* 0x000f28000c1e1900 */
[----:B------:R-:W4:Y:S01]  /*05e0*/  LDG.E R18, desc[UR6][R2.64+0x18] ;  /* 0x0000180602127981 */ /* 0x000f22000c1e1900 */
[----:B------:R-:W-:Y:S01]  /*05f0*/  VIADD R7, R7, 0x10 ;  /* 0x0000001007077836 */ /* 0x000fe20000000000 */
[----:B-----5:R-:W-:-:S04]  /*0600*/  FMNMX3 R16, R25, R16, R17, !PT ;  /* 0x0000001019107276 */ /* 0x020fc80007800011 */
[----:B------:R-:W-:Y:S01]  /*0610*/  ISETP.NE.AND P4, PT, R7, RZ, PT ;  /* 0x000000ff0700720c */ /* 0x000fe20003f85270 */
[----:B------:R-:W-:Y:S02]  /*0620*/  VIADD R14, R14, 0x10 ;  /* 0x000000100e0e7836 */ /* 0x000fe40000000000 */
[----:B------:R-:W-:Y:S01]  /*0630*/  VIADD R9, R9, 0x10 ;  /* 0x0000001009097836 */ /* 0x000fe20000000000 */
[----:B--2---:R-:W-:-:S04]  /*0640*/  FMNMX3 R15, R16, R15, R20, !PT ;  /* 0x0000000f100f7276 */ /* 0x004fc80007800014 */
[----:B---3--:R-:W-:-:S04]  /*0650*/  FMNMX3 R15, R15, R22, R21, !PT ;  /* 0x000000160f0f7276 */ /* 0x008fc80007800015 */
[----:B----4-:R-:W-:-:S04]  /*0660*/  FMNMX3 R15, R15, R26, R19, !PT ;  /* 0x0000001a0f0f7276 */ /* 0x010fc80007800013 */
[----:B------:R-:W-:Y:S01]  /*0670*/  FMNMX3 R15, R15, R18, R27, !PT ;  /* 0x000000120f0f7276 */ /* 0x000fe2000780001b */
[----:B------:R-:W-:Y:S06]  /*0680*/  @P4 BRA `(.L_x_64) ;  /* 0xfffffffc00804947 */ /* 0x000fec000383ffff */
.L_x_63:
[----:B0-----:R-:W-:Y:S05]  /*0690*/  BSYNC.RECONVERGENT B1 ;  /* 0x0000000000017941 */ /* 0x001fea0003800200 */
.L_x_62:
[----:B------:R-:W-:Y:S04]  /*06a0*/  BSSY.RECONVERGENT B1, `(.L_x_65) ;  /* 0x0000035000017945 */ /* 0x000fe80003800200 */
[----:B------:R-:W-:Y:S05]  /*06b0*/  @!P5 BRA `(.L_x_66) ;  /* 0x0000000000ccd947 */ /* 0x000fea0003800000 */
[----:B------:R-:W-:Y:S01]  /*06c0*/  BSSY.RECONVERGENT B2, `(.L_x_67) ;  /* 0x0000014000027945 */ /* 0x000fe20003800200 */
[----:B------:R-:W-:-:S03]  /*06d0*/  ISETP.NE.AND P4, PT, R24, RZ, PT ;  /* 0x000000ff1800720c */ /* 0x000fc60003f85270 */
[----:B------:R-:W-:Y:S10]  /*06e0*/  @!P2 BRA `(.L_x_68) ;  /* 0x000000000044a947 */ /* 0x000ff40003800000 */
[----:B------:R-:W0:Y:S01]  /*06f0*/  LDC.64 R2, c[0x0][0x380] ;  /* 0x0000e000ff027b82 */ /* 0x000e220000000a00 */
[----:B------:R-:W1:Y:S02]  /*0700*/  LDCU UR8, c[0x0][0x390] ;  /* 0x00007200ff0877ac */ /* 0x000e640008000800 */
[----:B-1----:R-:W-:-:S04]  /*0710*/  IMAD R7, R13, UR8, R14 ;  /* 0x000000080d077c24 */ /* 0x002fc8000f8e020e */
[----:B0-----:R-:W-:-:S05]  /*0720*/  IMAD.WIDE R2, R7, 0x4, R2 ;  /* 0x0000000407027825 */ /* 0x001fca00078e0202 */
[----:B------:R-:W2:Y:S04]  /*0730*/  LDG.E R16, desc[UR6][R2.64] ;  /* 0x0000000602107981 */ /* 0x000ea8000c1e1900 */
[----:B------:R-:W2:Y:S04]  /*0740*/  LDG.E R7, desc[UR6][R2.64+0x4] ;  /* 0x0000040602077981 */ /* 0x000ea8000c1e1900 */
[----:B------:R-:W3:Y:S04]  /*0750*/  LDG.E R18, desc[UR6][R2.64+0x8] ;  /* 0x0000080602127981 */ /* 0x000ee8000c1e1900 */
[----:B------:R-:W3:Y:S04]  /*0760*/  LDG.E R9, desc[UR6][R2.64+0xc] ;  /* 0x00000c0602097981 */ /* 0x000ee8000c1e1900 */
[----:B------:R-:W4:Y:S04]  /*0770*/  LDG.E R20, desc[UR6][R2.64+0x10] ;  /* 0x0000100602147981 */ /* 0x000f28000c1e1900 */
[----:B------:R-:W4:Y:S04]  /*0780*/  LDG.E R17, desc[UR6][R2.64+0x14] ;  /* 0x0000140602117981 */ /* 0x000f28000c1e1900 */
[----:B------:R-:W5:Y:S04]  /*0790*/  LDG.E R22, desc[UR6][R2.64+0x18] ;  /* 0x0000180602167981 */ /* 0x000f68000c1e1900 */
[----:B------:R-:W5:Y:S01]  /*07a0*/  LDG.E R19, desc[UR6][R2.64+0x1c] ;  /* 0x00001c0602137981 */ /* 0x000f62000c1e1900 */
[----:B------:R-:W-:Y:S01]  /*07b0*/  VIADD R14, R14, 0x8 ;  /* 0x000000080e0e7836 */ /* 0x000fe20000000000 */
[----:B--2---:R-:W-:-:S04]  /*07c0*/  FMNMX3 R7, R15, R16, R7, !PT ;  /* 0x000000100f077276 */ /* 0x004fc80007800007 */
[----:B---3--:R-:W-:-:S04]  /*07d0*/  FMNMX3 R7, R7, R18, R9, !PT ;  /* 0x0000001207077276 */ /* 0x008fc80007800009 */
[----:B----4-:R-:W-:-:S04]  /*07e0*/  FMNMX3 R7, R7, R20, R17, !PT ;  /* 0x0000001407077276 */ /* 0x010fc80007800011 */
[----:B-----5:R-:W-:-:S07]  /*07f0*/  FMNMX3 R15, R7, R22, R19, !PT ;  /* 0x00000016070f7276 */ /* 0x020fce0007800013 */
.L_x_68:
[----:B------:R-:W-:Y:S05]  /*0800*/  BSYNC.RECONVERGENT B2 ;  /* 0x0000000000027941 */ /* 0x000fea0003800200 */
.L_x_67:
        /* <DEDUP_REMOVED lines=11> */
[----:B------:R-:W3:Y:S01]  /*08c0*/  LDG.E R9, desc[UR6][R2.64+0xc] ;  /* 0x00000c0602097981 */ /* 0x000ee2000c1e1900 */
[----:B------:R-:W-:Y:S01]  /*08d0*/  VIADD R14, R14, 0x4 ;  /* 0x000000040e0e7836 */ /* 0x000fe20000000000 */
[----:B--2---:R-:W-:-:S04]  /*08e0*/  FMNMX3 R7, R15, R16, R7, !PT ;  /* 0x000000100f077276 */ /* 0x004fc80007800007 */
[----:B---3--:R-:W-:-:S07]  /*08f0*/  FMNMX3 R15, R7, R18, R9, !PT ;  /* 0x00000012070f7276 */ /* 0x008fce0007800009 */
.L_x_70:
[----:B------:R-:W-:Y:S05]  /*0900*/  BSYNC.RECONVERGENT B2 ;  /* 0x0000000000027941 */ /* 0x000fea0003800200 */
.L_x_69:
[----:B------:R-:W-:Y:S05]  /*0910*/  @!P4 BRA `(.L_x_66) ;  /* 0x000000000034c947 */ /* 0x000fea0003800000 */
[----:B------:R-:W0:Y:S01]  /*0920*/  LDC.64 R2, c[0x0][0x380] ;  /* 0x0000e000ff027b82 */ /* 0x000e220000000a00 */
[----:B------:R-:W1:Y:S02]  /*0930*/  LDCU UR8, c[0x0][0x390] ;  /* 0x00007200ff0877ac */ /* 0x000e640008000800 */
[----:B-1----:R-:W-:-:S04]  /*0940*/  IMAD R7, R13, UR8, R14 ;  /* 0x000000080d077c24 */ /* 0x002fc8000f8e020e */
[----:B0-----:R-:W-:-:S05]  /*0950*/  IMAD.WIDE R2, R7, 0x4, R2 ;  /* 0x0000000407027825 */ /* 0x001fca00078e0202 */
[----:B------:R-:W2:Y:S01]  /*0960*/  LDG.E R14, desc[UR6][R2.64] ;  /* 0x00000006020e7981 */ /* 0x000ea2000c1e1900 */
[----:B------:R-:W-:Y:S02]  /*0970*/  ISETP.NE.AND P4, PT, R10, 0x1, PT ;  /* 0x000000010a00780c */ /* 0x000fe40003f85270 */
[----:B--2---:R-:W-:-:S11]  /*0980*/  FMNMX R15, R15, R14, !PT ;  /* 0x0000000e0f0f7209 */ /* 0x004fd60007800000 */
[----:B------:R-:W-:Y:S05]  /*0990*/  @!P4 BRA `(.L_x_66) ;  /* 0x000000000014c947 */ /* 0x000fea0003800000 */
[----:B------:R-:W-:Y:S01]  /*09a0*/  ISETP.NE.AND P4, PT, R10, 0x2, PT ;  /* 0x000000020a00780c */ /* 0x000fe20003f85270 */
[----:B------:R-:W2:-:S12]  /*09b0*/  LDG.E R14, desc[UR6][R2.64+0x4] ;  /* 0x00000406020e7981 */ /* 0x000e98000c1e1900 */
[----:B------:R-:W3:Y:S01]  /*09c0*/  @P4 LDG.E R16, desc[UR6][R2.64+0x8] ;  /* 0x0000080602104981 */ /* 0x000ee2000c1e1900 */
[----:B--2---:R-:W-:-:S04]  /*09d0*/  FMNMX R15, R15, R14, !PT ;  /* 0x0000000e0f0f7209 */ /* 0x004fc80007800000 */
[----:B---3--:R-:W-:-:S07]  /*09e0*/  @P4 FMNMX R15, R15, R16, !PT ;  /* 0x000000100f0f4209 */ /* 0x008fce0007800000 */
.L_x_66:
[----:B------:R-:W-:Y:S05]  /*09f0*/  BSYNC.RECONVERGENT B1 ;  /* 0x0000000000017941 */ /* 0x000fea0003800200 */
.L_x_65:
[----:B------:R-:W-:Y:S05]  /*0a00*/  @!P0 BRA `(.L_x_71) ;  /* 0xfffffff800748947 */ /* 0x000fea000383ffff */
[----:B------:R-:W-:Y:S05]  /*0a10*/  BSYNC.RECONVERGENT B0 ;  /* 0x0000000000007941 */ /* 0x000fea0003800200 */
.L_x_61:
[----:B------:R-:W1:Y:S01]  /*0a20*/  LDC.64 R2, c[0x0][0x388] ;  /* 0x0000e200ff027b82 */ /* 0x000e620000000a00 */
[----:B------:R-:W-:-:S04]  /*0a30*/  IMAD R5, R4, R0, R5 ;  /* 0x0000000004057224 */ /* 0x000fc800078e0205 */
[----:B-1----:R-:W-:-:S05]  /*0a40*/  IMAD.WIDE R2, R5, 0x4, R2 ;  /* 0x0000000405027825 */ /* 0x002fca00078e0202 */
[----:B0-----:R-:W-:Y:S01]  /*0a50*/  STG.E desc[UR6][R2.64], R15 ;  /* 0x0000000f02007986 */ /* 0x001fe2000c101906 */
[----:B------:R-:W-:Y:S05]  /*0a60*/  EXIT ;  /* 0x000000000000794d */ /* 0x000fea0003800000 */
.L_x_72:
        /* <DEDUP_REMOVED lines=9> */
.L_x_99:


//--------------------- .text._Z9softmax_2PfS_i   --------------------------
	.section	.text._Z9softmax_2PfS_i,"ax",@progbits
	.align	128
        .global         _Z9softmax_2PfS_i
        .type           _Z9softmax_2PfS_i,@function
        .size           _Z9softmax_2PfS_i,(.L_x_88 - _Z9softmax_2PfS_i)
        .other          _Z9softmax_2PfS_i,@"STO_CUDA_ENTRY STV_DEFAULT"
_Z9softmax_2PfS_i:
.text._Z9softmax_2PfS_i:
[----:B------:R-:W-:Y:S01]  /*0000*/  LDC R1, c[0x0][0x37c] ;  /* 0x0000df00ff017b82 */ /* 0x000fe20000000800 */
[----:B------:R-:W0:Y:S07]  /*0010*/  S2R R0, SR_TID.X ;  /* 0x0000000000007919 */ /* 0x000e2e0000002100 */
[----:B------:R-:W0:Y:S01]  /*0020*/  S2UR UR4, SR_CTAID.X ;  /* 0x00000000000479c3 */ /* 0x000e220000002500 */
[----:B------:R-:W1:Y:S07]  /*0030*/  LDCU UR5, c[0x0][0x390] ;  /* 0x00007200ff0577ac */ /* 0x000e6e0008000800 */
[----:B------:R-:W0:Y:S02]  /*0040*/  LDC R7, c[0x0][0x360] ;  /* 0x0000d800ff077b82 */ /* 0x000e240000000800 */
[----:B0-----:R-:W-:-:S05]  /*0050*/  IMAD R7, R7, UR4, R0 ;  /* 0x0000000407077c24 */ /* 0x001fca000f8e0200 */
[----:B-1----:R-:W-:-:S13]  /*0060*/  ISETP.GE.AND P0, PT, R7, UR5, PT ;  /* 0x0000000507007c0c */ /* 0x002fda000bf06270 */
[----:B------:R-:W-:Y:S05]  /*0070*/  @P0 EXIT ;  /* 0x000000000000094d */ /* 0x000fea0003800000 */
[----:B------:R-:W0:Y:S01]  /*0080*/  LDC.64 R2, c[0x0][0x388] ;  /* 0x0000e200ff027b82 */ /* 0x000e220000000a00 */
[----:B------:R-:W0:Y:S07]  /*0090*/  LDCU.64 UR4, c[0x0][0x358] ;  /* 0x00006b00ff0477ac */ /* 0x000e2e0008000a00 */
[----:B------:R-:W1:Y:S01]  /*00a0*/  LDC.64 R4, c[0x0][0x380] ;  /* 0x0000e000ff047b82 */ /* 0x000e620000000a00 */
[----:B0-----:R-:W2:Y:S01]  /*00b0*/  LDG.E R3, desc[UR4][R2.64] ;  /* 0x0000000402037981 */ /* 0x001ea2000c1e1900 */
[----:B-1----:R-:W-:-:S05]  /*00c0*/  IMAD.WIDE R4, R7, 0x4, R4 ;  /* 0x0000000407047825 */ /* 0x002fca00078e0204 */
[----:B------:R-:W3:Y:S01]  /*00d0*/  LDG.E R0, desc[UR4][R4.64] ;  /* 0x0000000404007981 */ /* 0x000ee2000c1e1900 */
[----:B------:R-:W-:Y:S01]  /*00e0*/  BSSY.RECONVERGENT B0, `(.L_x_73) ;  /* 0x000000c000007945 */ /* 0x000fe20003800200 */
[----:B--2---:R-:W0:Y:S08]  /*00f0*/  MUFU.RCP R6, R3 ;  /* 0x0000000300067308 */ /* 0x004e300000001000 */
[----:B---3--:R-:W1:Y:S01]  /*0100*/  FCHK P0, R0, R3 ;  /* 0x0000000300007302 */ /* 0x008e620000000000 */
[----:B0-----:R-:W-:-:S04]  /*0110*/  FFMA R7, -R3, R6, 1 ;  /* 0x3f80000003077423 */ /* 0x001fc80000000106 */
[----:B------:R-:W-:-:S04]  /*0120*/  FFMA R7, R6, R7, R6 ;  /* 0x0000000706077223 */ /* 0x000fc80000000006 */
[----:B------:R-:W-:-:S04]  /*0130*/  FFMA R6, R0, R7, RZ ;  /* 0x0000000700067223 */ /* 0x000fc800000000ff */
[----:B------:R-:W-:-:S04]  /*0140*/  FFMA R8, -R3, R6, R0 ;  /* 0x0000000603087223 */ /* 0x000fc80000000100 */
[----:B------:R-:W-:Y:S01]  /*0150*/  FFMA R7, R7, R8, R6 ;  /* 0x0000000807077223 */ /* 0x000fe20000000006 */
[----:B-1----:R-:W-:Y:S06]  /*0160*/  @!P0 BRA `(.L_x_74) ;  /* 0x00000000000c8947 */ /* 0x002fec0003800000 */
[----:B------:R-:W-:-:S07]  /*0170*/  MOV R2, 0x190 ;  /* 0x0000019000027802 */ /* 0x000fce0000000f00 */
[----:B------:R-:W-:Y:S05]  /*0180*/  CALL.REL.NOINC `($__internal_0_$__cuda_sm3x_div_rn_noftz_f32_slowpath) ;  /* 0x0000000000107944 */ /* 0x000fea0003c00000 */
[----:B------:R-:W-:-:S07]  /*0190*/  IMAD.MOV.U32 R7, RZ, RZ, R0 ;  /* 0x000000ffff077224 */ /* 0x000fce00078e0000 */
.L_x_74:
[----:B------:R-:W-:Y:S05]  /*01a0*/  BSYNC.RECONVERGENT B0 ;  /* 0x0000000000007941 */ /* 0x000fea0003800200 */
.L_x_73:
[----:B------:R-:W-:Y:S01]  /*01b0*/  STG.E desc[UR4][R4.64], R7 ;  /* 0x0000000704007986 */ /* 0x000fe2000c101904 */
[----:B------:R-:W-:Y:S05]  /*01c0*/  EXIT ;  /* 0x000000000000794d */ /* 0x000fea0003800000 */
        .weak           $__internal_0_$__cuda_sm3x_div_rn_noftz_f32_slowpath
        .type           $__internal_0_$__cuda_sm3x_div_rn_noftz_f32_slowpath,@function
        .size           $__internal_0_$__cuda_sm3x_div_rn_noftz_f32_slowpath,(.L_x_88 - $__internal_0_$__cuda_sm3x_div_rn_noftz_f32_slowpath)
$__internal_0_$__cuda_sm3x_div_rn_noftz_f32_slowpath:
[--C-:B------:R-:W-:Y:S01]  /*01d0*/  SHF.R.U32.HI R7, RZ, 0x17, R3.reuse ;  /* 0x00000017ff077819 */ /* 0x100fe20000011603 */
[----:B------:R-:W-:Y:S01]  /*01e0*/  BSSY.RECONVERGENT B1, `(.L_x_75) ;  /* 0x0000064000017945 */ /* 0x000fe20003800200 */
[--C-:B------:R-:W-:Y:S01]  /*01f0*/  SHF.R.U32.HI R6, RZ, 0x17, R0.reuse ;  /* 0x00000017ff067819 */ /* 0x100fe20000011600 */
[----:B------:R-:W-:Y:S01]  /*0200*/  IMAD.MOV.U32 R8, RZ, RZ, R0 ;  /* 0x000000ffff087224 */ /* 0x000fe200078e0000 */
[----:B------:R-:W-:Y:S01]  /*0210*/  LOP3.LUT R7, R7, 0xff, RZ, 0xc0, !PT ;  /* 0x000000ff07077812 */ /* 0x000fe200078ec0ff */
[----:B------:R-:W-:Y:S01]  /*0220*/  IMAD.MOV.U32 R9, RZ, RZ, R3 ;  /* 0x000000ffff097224 */ /* 0x000fe200078e0003 */
[----:B------:R-:W-:-:S03]  /*0230*/  LOP3.LUT R6, R6, 0xff, RZ, 0xc0, !PT ;  /* 0x000000ff06067812 */ /* 0x000fc600078ec0ff */
[----:B------:R-:W-:Y:S02]  /*0240*/  VIADD R12, R7, 0xffffffff ;  /* 0xffffffff070c7836 */ /* 0x000fe40000000000 */
[----:B------:R-:W-:-:S03]  /*0250*/  VIADD R11, R6, 0xffffffff ;  /* 0xffffffff060b7836 */ /* 0x000fc60000000000 */
[----:B------:R-:W-:-:S04]  /*0260*/  ISETP.GT.U32.AND P0, PT, R12, 0xfd, PT ;  /* 0x000000fd0c00780c */ /* 0x000fc80003f04070 */
[----:B------:R-:W-:-:S13]  /*0270*/  ISETP.GT.U32.OR P0, PT, R11, 0xfd, P0 ;  /* 0x000000fd0b00780c */ /* 0x000fda0000704470 */
[----:B------:R-:W-:Y:S01]  /*0280*/  @!P0 IMAD.MOV.U32 R10, RZ, RZ, RZ ;  /* 0x000000ffff0a8224 */ /* 0x000fe200078e00ff */
[----:B------:R-:W-:Y:S06]  /*0290*/  @!P0 BRA `(.L_x_76) ;  /* 0x00000000005c8947 */ /* 0x000fec0003800000 */
[----:B------:R-:W-:Y:S02]  /*02a0*/  FSETP.GTU.FTZ.AND P0, PT, |R0|, +INF , PT ;  /* 0x7f8000000000780b */ /* 0x000fe40003f1c200 */
[----:B------:R-:W-:-:S04]  /*02b0*/  FSETP.GTU.FTZ.AND P1, PT, |R3|, +INF , PT ;  /* 0x7f8000000300780b */ /* 0x000fc80003f3c200 */
[----:B------:R-:W-:-:S13]  /*02c0*/  PLOP3.LUT P0, PT, P0, P1, PT, 0xf8, 0x8f ;  /* 0x00000000008f781c */ /* 0x000fda0000703f70 */
[----:B------:R-:W-:Y:S05]  /*02d0*/  @P0 BRA `(.L_x_77) ;  /* 0x00000004004c0947 */ /* 0x000fea0003800000 */
[----:B------:R-:W-:-:S13]  /*02e0*/  LOP3.LUT P0, RZ, R9, 0x7fffffff, R8, 0xc8, !PT ;  /* 0x7fffffff09ff7812 */ /* 0x000fda000780c808 */
[----:B------:R-:W-:Y:S05]  /*02f0*/  @!P0 BRA `(.L_x_78) ;  /* 0x00000004003c8947 */ /* 0x000fea0003800000 */
[C---:B------:R-:W-:Y:S02]  /*0300*/  FSETP.NEU.FTZ.AND P2, PT, |R0|.reuse, +INF , PT ;  /* 0x7f8000000000780b */ /* 0x040fe40003f5d200 */
[----:B------:R-:W-:Y:S02]  /*0310*/  FSETP.NEU.FTZ.AND P1, PT, |R3|, +INF , PT ;  /* 0x7f8000000300780b */ /* 0x000fe40003f3d200 */
[----:B------:R-:W-:-:S11]  /*0320*/  FSETP.NEU.FTZ.AND P0, PT, |R0|, +INF , PT ;  /* 0x7f8000000000780b */ /* 0x000fd60003f1d200 */
[----:B------:R-:W-:Y:S05]  /*0330*/  @!P1 BRA !P2, `(.L_x_78) ;  /* 0x00000004002c9947 */ /* 0x000fea0005000000 */
[----:B------:R-:W-:-:S04]  /*0340*/  LOP3.LUT P2, RZ, R8, 0x7fffffff, RZ, 0xc0, !PT ;  /* 0x7fffffff08ff7812 */ /* 0x000fc8000784c0ff */
[----:B------:R-:W-:-:S13]  /*0350*/  PLOP3.LUT P1, PT, P1, P2, PT, 0x2f, 0xf2 ;  /* 0x0000000000f2781c */ /* 0x000fda0000f24577 */
[----:B------:R-:W-:Y:S05]  /*0360*/  @P1 BRA `(.L_x_79) ;  /* 0x0000000400181947 */ /* 0x000fea0003800000 */
[----:B------:R-:W-:-:S04]  /*0370*/  LOP3.LUT P1, RZ, R9, 0x7fffffff, RZ, 0xc0, !PT ;  /* 0x7fffffff09ff7812 */ /* 0x000fc8000782c0ff */
[----:B------:R-:W-:-:S13]  /*0380*/  PLOP3.LUT P0, PT, P0, P1, PT, 0x2f, 0xf2 ;  /* 0x0000000000f2781c */ /* 0x000fda0000702577 */
[----:B------:R-:W-:Y:S05]  /*0390*/  @P0 BRA `(.L_x_80) ;  /* 0x0000000400000947 */ /* 0x000fea0003800000 */
[----:B------:R-:W-:Y:S02]  /*03a0*/  ISETP.GE.AND P0, PT, R11, RZ, PT ;  /* 0x000000ff0b00720c */ /* 0x000fe40003f06270 */
[----:B------:R-:W-:-:S11]  /*03b0*/  ISETP.GE.AND P1, PT, R12, RZ, PT ;  /* 0x000000ff0c00720c */ /* 0x000fd60003f26270 */
[----:B------:R-:W-:Y:S02]  /*03c0*/  @P0 IMAD.MOV.U32 R10, RZ, RZ, RZ ;  /* 0x000000ffff0a0224 */ /* 0x000fe400078e00ff */
[----:B------:R-:W-:Y:S01]  /*03d0*/  @!P0 FFMA R8, R0, 1.84467440737095516160e+19, RZ ;  /* 0x5f80000000088823 */ /* 0x000fe200000000ff */
[----:B------:R-:W-:Y:S02]  /*03e0*/  @!P0 IMAD.MOV.U32 R10, RZ, RZ, -0x40 ;  /* 0xffffffc0ff0a8424 */ /* 0x000fe400078e00ff */
[----:B------:R-:W-:Y:S02]  /*03f0*/  @!P1 FFMA R9, R3, 1.84467440737095516160e+19, RZ ;  /* 0x5f80000003099823 */ /* 0x000fe400000000ff */
[----:B------:R-:W-:-:S07]  /*0400*/  @!P1 VIADD R10, R10, 0x40 ;  /* 0x000000400a0a9836 */ /* 0x000fce0000000000 */
.L_x_76:
[----:B------:R-:W-:Y:S01]  /*0410*/  LEA R0, R7, 0xc0800000, 0x17 ;  /* 0xc080000007007811 */ /* 0x000fe200078eb8ff */
[----:B------:R-:W-:Y:S01]  /*0420*/  VIADD R6, R6, 0xffffff81 ;  /* 0xffffff8106067836 */ /* 0x000fe20000000000 */
[----:B------:R-:W-:Y:S03]  /*0430*/  BSSY.RECONVERGENT B2, `(.L_x_81) ;  /* 0x0000035000027945 */ /* 0x000fe60003800200 */
[----:B------:R-:W-:Y:S01]  /*0440*/  IMAD.IADD R9, R9, 0x1, -R0 ;  /* 0x0000000109097824 */ /* 0x000fe200078e0a00 */
[C---:B------:R-:W-:Y:S01]  /*0450*/  IADD3 R7, PT, PT, R6.reuse, 0x7f, -R7 ;  /* 0x0000007f06077810 */ /* 0x040fe20007ffe807 */
[----:B------:R-:W-:Y:S02]  /*0460*/  IMAD R0, R6, -0x800000, R8 ;  /* 0xff80000006007824 */ /* 0x000fe400078e0208 */
[----:B------:R-:W0:Y:S01]  /*0470*/  MUFU.RCP R3, R9 ;  /* 0x0000000900037308 */ /* 0x000e220000001000 */
[----:B------:R-:W-:Y:S01]  /*0480*/  FADD.FTZ R11, -R9, -RZ ;  /* 0x800000ff090b7221 */ /* 0x000fe20000010100 */
[----:B------:R-:W-:-:S03]  /*0490*/  IMAD.IADD R7, R7, 0x1, R10 ;  /* 0x0000000107077824 */ /* 0x000fc600078e020a */
[----:B0-----:R-:W-:-:S04]  /*04a0*/  FFMA R12, R3, R11, 1 ;  /* 0x3f800000030c7423 */ /* 0x001fc8000000000b */
[----:B------:R-:W-:-:S04]  /*04b0*/  FFMA R12, R3, R12, R3 ;  /* 0x0000000c030c7223 */ /* 0x000fc80000000003 */
[----:B------:R-:W-:-:S04]  /*04c0*/  FFMA R3, R0, R12, RZ ;  /* 0x0000000c00037223 */ /* 0x000fc800000000ff */
[----:B------:R-:W-:-:S04]  /*04d0*/  FFMA R8, R11, R3, R0 ;  /* 0x000000030b087223 */ /* 0x000fc80000000000 */
[----:B------:R-:W-:-:S04]  /*04e0*/  FFMA R13, R12, R8, R3 ;  /* 0x000000080c0d7223 */ /* 0x000fc80000000003 */
[----:B------:R-:W-:-:S04]  /*04f0*/  FFMA R8, R11, R13, R0 ;  /* 0x0000000d0b087223 */ /* 0x000fc80000000000 */
[----:B------:R-:W-:-:S05]  /*0500*/  FFMA R0, R12, R8, R13 ;  /* 0x000000080c007223 */ /* 0x000fca000000000d */
[----:B------:R-:W-:-:S04]  /*0510*/  SHF.R.U32.HI R3, RZ, 0x17, R0 ;  /* 0x00000017ff037819 */ /* 0x000fc80000011600 */
[----:B------:R-:W-:-:S05]  /*0520*/  LOP3.LUT R3, R3, 0xff, RZ, 0xc0, !PT ;  /* 0x000000ff03037812 */ /* 0x000fca00078ec0ff */
[----:B------:R-:W-:-:S04]  /*0530*/  IMAD.IADD R9, R3, 0x1, R7 ;  /* 0x0000000103097824 */ /* 0x000fc800078e0207 */
[----:B------:R-:W-:-:S05]  /*0540*/  VIADD R3, R9, 0xffffffff ;  /* 0xffffffff09037836 */ /* 0x000fca0000000000 */
[----:B------:R-:W-:-:S13]  /*0550*/  ISETP.GE.U32.AND P0, PT, R3, 0xfe, PT ;  /* 0x000000fe0300780c */ /* 0x000fda0003f06070 */
[----:B------:R-:W-:Y:S05]  /*0560*/  @!P0 BRA `(.L_x_82) ;  /* 0x0000000000808947 */ /* 0x000fea0003800000 */
[----:B------:R-:W-:-:S13]  /*0570*/  ISETP.GT.AND P0, PT, R9, 0xfe, PT ;  /* 0x000000fe0900780c */ /* 0x000fda0003f04270 */
[----:B------:R-:W-:Y:S05]  /*0580*/  @P0 BRA `(.L_x_83) ;  /* 0x00000000006c0947 */ /* 0x000fea0003800000 */
[----:B------:R-:W-:-:S13]  /*0590*/  ISETP.GE.AND P0, PT, R9, 0x1, PT ;  /* 0x000000010900780c */ /* 0x000fda0003f06270 */
[----:B------:R-:W-:Y:S05]  /*05a0*/  @P0 BRA `(.L_x_84) ;  /* 0x0000000000740947 */ /* 0x000fea0003800000 */
[----:B------:R-:W-:Y:S02]  /*05b0*/  ISETP.GE.AND P0, PT, R9, -0x18, PT ;  /* 0xffffffe80900780c */ /* 0x000fe40003f06270 */
[----:B------:R-:W-:-:S11]  /*05c0*/  LOP3.LUT R0, R0, 0x80000000, RZ, 0xc0, !PT ;  /* 0x8000000000007812 */ /* 0x000fd600078ec0ff */
[----:B------:R-:W-:Y:S05]  /*05d0*/  @!P0 BRA `(.L_x_84) ;  /* 0x0000000000688947 */ /* 0x000fea0003800000 */
[CCC-:B------:R-:W-:Y:S01]  /*05e0*/  FFMA.RZ R3, R12.reuse, R8.reuse, R13.reuse ;  /* 0x000000080c037223 */ /* 0x1c0fe2000000c00d */
[CCC-:B------:R-:W-:Y:S01]  /*05f0*/  FFMA.RM R6, R12.reuse, R8.reuse, R13.reuse ;  /* 0x000000080c067223 */ /* 0x1c0fe2000000400d */
[C---:B------:R-:W-:Y:S02]  /*0600*/  ISETP.NE.AND P2, PT, R9.reuse, RZ, PT ;  /* 0x000000ff0900720c */ /* 0x040fe40003f45270 */
[----:B------:R-:W-:Y:S02]  /*0610*/  ISETP.NE.AND P1, PT, R9, RZ, PT ;  /* 0x000000ff0900720c */ /* 0x000fe40003f25270 */
[----:B------:R-:W-:Y:S01]  /*0620*/  LOP3.LUT R7, R3, 0x7fffff, RZ, 0xc0, !PT ;  /* 0x007fffff03077812 */ /* 0x000fe200078ec0ff */
[----:B------:R-:W-:Y:S01]  /*0630*/  FFMA.RP R3, R12, R8, R13 ;  /* 0x000000080c037223 */ /* 0x000fe2000000800d */
[----:B------:R-:W-:Y:S02]  /*0640*/  VIADD R8, R9, 0x20 ;  /* 0x0000002009087836 */ /* 0x000fe40000000000 */
[----:B------:R-:W-:Y:S01]  /*0650*/  LOP3.LUT R7, R7, 0x800000, RZ, 0xfc, !PT ;  /* 0x0080000007077812 */ /* 0x000fe200078efcff */
[----:B------:R-:W-:Y:S01]  /*0660*/  IMAD.MOV R9, RZ, RZ, -R9 ;  /* 0x000000ffff097224 */ /* 0x000fe200078e0a09 */
[----:B------:R-:W-:-:S02]  /*0670*/  FSETP.NEU.FTZ.AND P0, PT, R3, R6, PT ;  /* 0x000000060300720b */ /* 0x000fc40003f1d000 */
[----:B------:R-:W-:Y:S02]  /*0680*/  SHF.L.U32 R8, R7, R8, RZ ;  /* 0x0000000807087219 */ /* 0x000fe400000006ff */
[----:B------:R-:W-:Y:S02]  /*0690*/  SEL R6, R9, RZ, P2 ;  /* 0x000000ff09067207 */ /* 0x000fe40001000000 */
[----:B------:R-:W-:Y:S02]  /*06a0*/  ISETP.NE.AND P1, PT, R8, RZ, P1 ;  /* 0x000000ff0800720c */ /* 0x000fe40000f25270 */
[----:B------:R-:W-:Y:S02]  /*06b0*/  SHF.R.U32.HI R6, RZ, R6, R7 ;  /* 0x00000006ff067219 */ /* 0x000fe40000011607 */
[----:B------:R-:W-:Y:S02]  /*06c0*/  PLOP3.LUT P0, PT, P0, P1, PT, 0xf8, 0x8f ;  /* 0x00000000008f781c */ /* 0x000fe40000703f70 */
[----:B------:R-:W-:-:S02]  /*06d0*/  SHF.R.U32.HI R8, RZ, 0x1, R6 ;  /* 0x00000001ff087819 */ /* 0x000fc40000011606 */
[----:B------:R-:W-:-:S04]  /*06e0*/  SEL R3, RZ, 0x1, !P0 ;  /* 0x00000001ff037807 */ /* 0x000fc80004000000 */
[----:B------:R-:W-:-:S04]  /*06f0*/  LOP3.LUT R3, R3, 0x1, R8, 0xf8, !PT ;  /* 0x0000000103037812 */ /* 0x000fc800078ef808 */
[----:B------:R-:W-:-:S05]  /*0700*/  LOP3.LUT R3, R3, R6, RZ, 0xc0, !PT ;  /* 0x0000000603037212 */ /* 0x000fca00078ec0ff */
[----:B------:R-:W-:-:S05]  /*0710*/  IMAD.IADD R3, R8, 0x1, R3 ;  /* 0x0000000108037824 */ /* 0x000fca00078e0203 */
[----:B------:R-:W-:Y:S01]  /*0720*/  LOP3.LUT R0, R3, R0, RZ, 0xfc, !PT ;  /* 0x0000000003007212 */ /* 0x000fe200078efcff */
[----:B------:R-:W-:Y:S06]  /*0730*/  BRA `(.L_x_84) ;  /* 0x0000000000107947 */ /* 0x000fec0003800000 */
.L_x_83:
[----:B------:R-:W-:-:S04]  /*0740*/  LOP3.LUT R0, R0, 0x80000000, RZ, 0xc0, !PT ;  /* 0x8000000000007812 */ /* 0x000fc800078ec0ff */
[----:B------:R-:W-:Y:S01]  /*0750*/  LOP3.LUT R0, R0, 0x7f800000, RZ, 0xfc, !PT ;  /* 0x7f80000000007812 */ /* 0x000fe200078efcff */
[----:B------:R-:W-:Y:S06]  /*0760*/  BRA `(.L_x_84) ;  /* 0x0000000000047947 */ /* 0x000fec0003800000 */
.L_x_82:
[----:B------:R-:W-:-:S07]  /*0770*/  IMAD R0, R7, 0x800000, R0 ;  /* 0x0080000007007824 */ /* 0x000fce00078e0200 */
.L_x_84:
[----:B------:R-:W-:Y:S05]  /*0780*/  BSYNC.RECONVERGENT B2 ;  /* 0x0000000000027941 */ /* 0x000fea0003800200 */
.L_x_81:
[----:B------:R-:W-:Y:S05]  /*0790*/  BRA `(.L_x_85) ;  /* 0x0000000000207947 */ /* 0x000fea0003800000 */
.L_x_80:
[----:B------:R-:W-:-:S04]  /*07a0*/  LOP3.LUT R0, R9, 0x80000000, R8, 0x48, !PT ;  /* 0x8000000009007812 */ /* 0x000fc800078e4808 */
[----:B------:R-:W-:Y:S01]  /*07b0*/  LOP3.LUT R0, R0, 0x7f800000, RZ, 0xfc, !PT ;  /* 0x7f80000000007812 */ /* 0x000fe200078efcff */
[----:B------:R-:W-:Y:S06]  /*07c0*/  BRA `(.L_x_85) ;  /* 0x0000000000147947 */ /* 0x000fec0003800000 */
.L_x_79:
[----:B------:R-:W-:Y:S01]  /*07d0*/  LOP3.LUT R0, R9, 0x80000000, R8, 0x48, !PT ;  /* 0x8000000009007812 */ /* 0x000fe200078e4808 */
[----:B------:R-:W-:Y:S06]  /*07e0*/  BRA `(.L_x_85) ;  /* 0x00000000000c7947 */ /* 0x000fec0003800000 */
.L_x_78:
[----:B------:R-:W0:Y:S01]  /*07f0*/  MUFU.RSQ R0, -QNAN ;  /* 0xffc0000000007908 */ /* 0x000e220000001400 */
[----:B------:R-:W-:Y:S05]  /*0800*/  BRA `(.L_x_85) ;  /* 0x0000000000047947 */ /* 0x000fea0003800000 */
.L_x_77:
[----:B------:R-:W-:-:S07]  /*0810*/  FADD.FTZ R0, R0, R3 ;  /* 0x0000000300007221 */ /* 0x000fce0000010000 */
.L_x_85:
[----:B------:R-:W-:Y:S05]  /*0820*/  BSYNC.RECONVERGENT B1 ;  /* 0x0000000000017941 */ /* 0x000fea0003800200 */
.L_x_75:
[----:B------:R-:W-:-:S04]  /*0830*/  IMAD.MOV.U32 R3, RZ, RZ, 0x0 ;  /* 0x00000000ff037424 */ /* 0x000fc800078e00ff */
[----:B0-----:R-:W-:Y:S05]  /*0840*/  RET.REL.NODEC R2 `(_Z9softmax_2PfS_i) ;  /* 0xfffffff402ec7950 */ /* 0x001fea0003c3ffff */
.L_x_86:
        /* <DEDUP_REMOVED lines=11> */
.L_x_88:


//--------------------- .text._Z9softmax_1PfS_S_i --------------------------
	.section	.text._Z9softmax_1PfS_S_i,"ax",@progbits
	.align	128
        .global         _Z9softmax_1PfS_S_i
        .type           _Z9softmax_1PfS_S_i,@function
        .size           _Z9softmax_1PfS_S_i,(.L_x_101 - _Z9softmax_1PfS_S_i)
        .other          _Z9softmax_1PfS_S_i,@"STO_CUDA_ENTRY STV_DEFAULT"
_Z9softmax_1PfS_S_i:
.text._Z9softmax_1PfS_S_i:
[----:B------:R-:W-:Y:S01]  /*0000*/  LDC R1, c[0x0][0x37c] ;  /* 0x0000df00ff017b82 */ /* 0x000fe20000000800 */
[----:B------:R-:W0:Y:S01]  /*0010*/  S2R R9, SR_TID.X ;  /* 0x0000000000097919 */ /* 0x000e220000002100 */
[----:B------:R-:W0:Y:S02]  /*0020*/  LDCU UR4, c[0x0][0x398] ;  /* 0x00007300ff0477ac */ /* 0x000e240008000800 */
[----:B0-----:R-:W-:-:S13]  /*0030*/  ISETP.GE.AND P0, PT, R9, UR4, PT ;  /* 0x0000000409007c0c */ /* 0x001fda000bf06270 */
[----:B------:R-:W-:Y:S05]  /*0040*/  @P0 EXIT ;  /* 0x000000000000094d */ /* 0x000fea0003800000 */
[----:B------:R-:W0:Y:S01]  /*0050*/  LDC.64 R2, c[0x0][0x380] ;  /* 0x0000e000ff027b82 */ /* 0x000e220000000a00 */
[----:B------:R-:W1:Y:S01]  /*0060*/  LDCU.64 UR4, c[0x0][0x358] ;  /* 0x00006b00ff0477ac */ /* 0x000e620008000a00 */
[----:B0-----:R-:W-:-:S06]  /*0070*/  IMAD.WIDE.U32 R2, R9, 0x4, R2 ;  /* 0x0000000409027825 */ /* 0x001fcc00078e0002 */
[----:B-1----:R-:W2:Y:S01]  /*0080*/  LDG.E R2, desc[UR4][R2.64] ;  /* 0x0000000402027981 */ /* 0x002ea2000c1e1900 */
[----:B------:R-:W-:Y:S01]  /*0090*/  HFMA2 R5, -RZ, RZ, 0.96630859375, -0.0022525787353515625 ;  /* 0x3bbb989dff057431 */ /* 0x000fe200000001ff */
[----:B------:R-:W-:-:S04]  /*00a0*/  MOV R7, 0x437c0000 ;  /* 0x437c000000077802 */ /* 0x000fc80000000f00 */
[----:B--2---:R-:W-:-:S04]  /*00b0*/  FFMA.SAT R0, R2, R5, 0.5 ;  /* 0x3f00000002007423 */ /* 0x004fc80000002005 */
[----:B------:R-:W-:-:S04]  /*00c0*/  FFMA.RM R0, R0, R7, 12582913 ;  /* 0x4b40000100007423 */ /* 0x000fc80000004007 */
[C---:B------:R-:W-:Y:S01]  /*00d0*/  FADD R5, R0.reuse, -12583039 ;  /* 0xcb40007f00057421 */ /* 0x040fe20000000000 */
[----:B------:R-:W-:-:S03]  /*00e0*/  SHF.L.U32 R0, R0, 0x17, RZ ;  /* 0x0000001700007819 */ /* 0x000fc600000006ff */
[----:B------:R-:W-:-:S04]  /*00f0*/  FFMA R5, R2, 1.4426950216293334961, -R5 ;  /* 0x3fb8aa3b02057823 */ /* 0x000fc80000000805 */
[----:B------:R-:W-:Y:S02]  /*0100*/  FFMA R6, R2, 1.925963033500011079e-08, R5 ;  /* 0x32a5706002067823 */ /* 0x000fe40000000005 */
[----:B------:R-:W0:Y:S02]  /*0110*/  LDC.64 R2, c[0x0][0x388] ;  /* 0x0000e200ff027b82 */ /* 0x000e240000000a00 */
[----:B------:R-:W1:Y:S06]  /*0120*/  MUFU.EX2 R7, R6 ;  /* 0x0000000600077308 */ /* 0x000e6c0000000800 */
[----:B------:R-:W2:Y:S01]  /*0130*/  LDC.64 R4, c[0x0][0x390] ;  /* 0x0000e400ff047b82 */ /* 0x000ea20000000a00 */
[----:B-1----:R-:W-:Y:S01]  /*0140*/  FMUL R7, R0, R7 ;  /* 0x0000000700077220 */ /* 0x002fe20000400000 */
[----:B0-----:R-:W-:-:S04]  /*0150*/  IMAD.WIDE.U32 R2, R9, 0x4, R2 ;  /* 0x0000000409027825 */ /* 0x001fc800078e0002 */
[----:B--2---:R-:W-:Y:S04]  /*0160*/  REDG.E.ADD.F32.FTZ.RN.STRONG.GPU desc[UR4][R4.64], R7 ;  /* 0x00000007040079a6 */ /* 0x004fe8000c12f304 */
[----:B------:R-:W-:Y:S01]  /*0170*/  STG.E desc[UR4][R2.64], R7 ;  /* 0x0000000702007986 */ /* 0x000fe2000c101904 */
[----:B------:R-:W-:Y:S05]  /*0180*/  EXIT ;  /* 0x000000000000794d */ /* 0x000fea0003800000 */
.L_x_87:
        /* <DEDUP_REMOVED lines=15> */
.L_x_101:


//--------------------- .nv.global.init           --------------------------
	.section	.nv.global.init,"aw",@progbits
.nv.global.init:
	.type		$str$1,@object
	.size		$str$1,($str - $str$1)
$str$1:
        /*0000*/ 	.byte	0x0a, 0x00
	.type		$str,@object
	.size		$str,(.L_0 - $str)
$str:
        /*0002*/ 	.byte	0x25, 0x66, 0x20, 0x00
.L_0:


//--------------------- .nv.shared.reserved.0     --------------------------
	.section	.nv.shared.reserved.0,"aw",@nobits
	.weak		__nv_reservedSMEM_offset_0_alias
	.size		__nv_reservedSMEM_offset_0_alias, 0, 64
	.other		__nv_reservedSMEM_offset_0_alias,@"STO_CUDA_RESERVED_SHARED STV_DEFAULT"
__nv_reservedSMEM_offset_0_alias:
	.zero		0
	.zero		64


//--------------------- .nv.constant0._Z12print_matrixPfii --------------------------
	.section	.nv.constant0._Z12print_matrixPfii,"a",@progbits
	.sectionflags	@""
	.align	4
.nv.constant0._Z12print_matrixPfii:
	.zero		912


//--------------------- .nv.constant0._Z13Matrix_wt_sumPfiS_ --------------------------
	.section	.nv.constant0._Z13Matrix_wt_sumPfiS_,"a",@progbits
	.sectionflags	@""
	.align	4
.nv.constant0._Z13Matrix_wt_sumPfiS_:
	.zero		920


//--------------------- .nv.constant0._Z11fc_2_kernelPfS_S_S_ --------------------------
	.section	.nv.constant0._Z11fc_2_kernelPfS_S_S_,"a",@progbits
	.sectionflags	@""
	.align	4
.nv.constant0._Z11fc_2_kernelPfS_S_S_:
	.zero		928


//--------------------- .nv.constant0._Z8RelU_fc1Pf --------------------------
	.section	.nv.constant0._Z8RelU_fc1Pf,"a",@progbits
	.sectionflags	@""
	.align	4
.nv.constant0._Z8RelU_fc1Pf:
	.zero		904


//--------------------- .nv.constant0._Z11fc_1_kernelPfS_S_S_ --------------------------
	.section	.nv.constant0._Z11fc_1_kernelPfS_S_S_,"a",@progbits
	.sectionflags	@""
	.align	4
.nv.constant0._Z11fc_1_kernelPfS_S_S_:
	.zero		928


//--------------------- .nv.constant0._Z16maxpool_2_kernelPfS_ --------------------------
	.section	.nv.constant0._Z16maxpool_2_kernelPfS_,"a",@progbits
	.sectionflags	@""
	.align	4
.nv.constant0._Z16maxpool_2_kernelPfS_:
	.zero		912


//--------------------- .nv.constant0._Z12conv2_kernelPfS_S_S_ --------------------------
	.section	.nv.constant0._Z12conv2_kernelPfS_S_S_,"a",@progbits
	.sectionflags	@""
	.align	4
.nv.constant0._Z12conv2_kernelPfS_S_S_:
	.zero		928


//--------------------- .nv.constant0._Z16maxpool_1_kernelPfS_ --------------------------
	.section	.nv.constant0._Z16maxpool_1_kernelPfS_,"a",@progbits
	.sectionflags	@""
	.align	4
.nv.constant0._Z16maxpool_1_kernelPfS_:
	.zero		912


//--------------------- .nv.constant0._Z12conv1_kernelPfS_S_S_ --------------------------
	.section	.nv.constant0._Z12conv1_kernelPfS_S_S_,"a",@progbits
	.sectionflags	@""
	.align	4
.nv.constant0._Z12conv1_kernelPfS_S_S_:
	.zero		928


//--------------------- .nv.constant0._Z11ReLU_kernelPfS_ii --------------------------
	.section	.nv.constant0._Z11ReLU_kernelPfS_ii,"a",@progbits
	.sectionflags	@""
	.align	4
.nv.constant0._Z11ReLU_kernelPfS_ii:
	.zero		920


//--------------------- .nv.constant0._Z17MaxPooling_kernelPfS_ii --------------------------
	.section	.nv.constant0._Z17MaxPooling_kernelPfS_ii,"a",@progbits
	.sectionflags	@""
	.align	4
.nv.constant0._Z17MaxPooling_kernelPfS_ii:
	.zero		920


//--------------------- .nv.constant0._Z9softmax_2PfS_i --------------------------
	.section	.nv.constant0._Z9softmax_2PfS_i,"a",@progbits
	.sectionflags	@""
	.align	4
.nv.constant0._Z9softmax_2PfS_i:
	.zero		916


//--------------------- .nv.constant0._Z9softmax_1PfS_S_i --------------------------
	.section	.nv.constant0._Z9softmax_1PfS_S_i,"a",@progbits
	.sectionflags	@""
	.align	4
.nv.constant0._Z9softmax_1PfS_S_i:
	.zero		924


//--------------------- SYMBOLS --------------------------

	.type		.nv.reservedSmem.offset0,@object
	.size		.nv.reservedSmem.offset0,0x4
	.type		vprintf,@function
